//
// Generated by NVIDIA NVVM Compiler
//
// Compiler Build ID: CL-36424714
// Cuda compilation tools, release 13.0, V13.0.88
// Based on NVVM 20.0.0
//

.version 9.0
.target sm_100
.address_size 64

	// .globl	_Z17kernel_set_randomP17curandStateXORWOWii
.global .align 4 .b8 precalc_xorwow_matrix[102400];
.global .align 4 .b8 precalc_xorwow_offset_matrix[102400];
.global .align 4 .b8 mrg32k3aM1[2304];
.global .align 4 .b8 mrg32k3aM2[2304];
.global .align 4 .b8 mrg32k3aM1SubSeq[2016];
.global .align 4 .b8 mrg32k3aM2SubSeq[2016];
.global .align 4 .b8 mrg32k3aM1Seq[2304];
.global .align 4 .b8 mrg32k3aM2Seq[2304];
.const .align 8 .b8 __cr_lgamma_table[72];

.visible .entry _Z17kernel_set_randomP17curandStateXORWOWii(
	.param .u64 .ptr .align 1 _Z17kernel_set_randomP17curandStateXORWOWii_param_0,
	.param .u32 _Z17kernel_set_randomP17curandStateXORWOWii_param_1,
	.param .u32 _Z17kernel_set_randomP17curandStateXORWOWii_param_2
)
{
	.reg .pred 	%p<27>;
	.reg .b32 	%r<407>;
	.reg .b64 	%rd<18>;

	ld.param.u64 	%rd8, [_Z17kernel_set_randomP17curandStateXORWOWii_param_0];
	ld.param.u32 	%r183, [_Z17kernel_set_randomP17curandStateXORWOWii_param_1];
	mov.u32 	%r184, %tid.x;
	mov.u32 	%r185, %ctaid.x;
	mov.u32 	%r186, %ntid.x;
	mad.lo.s32 	%r1, %r185, %r186, %r184;
	setp.lt.s32 	%p1, %r1, 0;
	setp.gt.s32 	%p2, %r1, %r183;
	or.pred  	%p3, %p1, %p2;
	@%p3 bra 	$L__BB0_44;
	cvta.to.global.u64 	%rd9, %rd8;
	cvt.u64.u32 	%rd17, %r1;
	mul.wide.u32 	%rd10, %r1, 48;
	add.s64 	%rd2, %rd9, %rd10;
	mov.b32 	%r187, 1593684748;
	mov.b32 	%r188, 832094735;
	st.global.v2.u32 	[%rd2], {%r188, %r187};
	mov.b32 	%r189, -123459836;
	mov.b32 	%r190, 1111207954;
	st.global.v2.u32 	[%rd2+8], {%r190, %r189};
	mov.b32 	%r191, 1476011280;
	mov.b32 	%r192, -589760388;
	st.global.v2.u32 	[%rd2+16], {%r192, %r191};
	setp.eq.s32 	%p4, %r1, 0;
	@%p4 bra 	$L__BB0_43;
	mov.b32 	%r313, 0;
	mov.u64 	%rd12, precalc_xorwow_matrix;
$L__BB0_3:
	and.b64  	%rd4, %rd17, 3;
	setp.eq.s64 	%p5, %rd4, 0;
	@%p5 bra 	$L__BB0_42;
	mul.wide.u32 	%rd11, %r313, 3200;
	add.s64 	%rd5, %rd12, %rd11;
	cvt.u32.u64 	%r3, %rd4;
	mov.b32 	%r314, 0;
$L__BB0_5:
	mov.b32 	%r327, 0;
	mov.u32 	%r328, %r327;
	mov.u32 	%r329, %r327;
	mov.u32 	%r330, %r327;
	mov.u32 	%r331, %r327;
	mov.u32 	%r320, %r327;
$L__BB0_6:
	mul.wide.u32 	%rd13, %r320, 4;
	add.s64 	%rd14, %rd2, %rd13;
	ld.global.u32 	%r11, [%rd14+4];
	shl.b32 	%r12, %r320, 5;
	mov.b32 	%r326, 0;
$L__BB0_7:
	.pragma "nounroll";
	shr.u32 	%r197, %r11, %r326;
	and.b32  	%r198, %r197, 1;
	setp.eq.b32 	%p6, %r198, 1;
	not.pred 	%p7, %p6;
	add.s32 	%r199, %r12, %r326;
	mul.lo.s32 	%r200, %r199, 5;
	mul.wide.u32 	%rd15, %r200, 4;
	add.s64 	%rd6, %rd5, %rd15;
	@%p7 bra 	$L__BB0_9;
	ld.global.u32 	%r201, [%rd6];
	xor.b32  	%r331, %r331, %r201;
	ld.global.u32 	%r202, [%rd6+4];
	xor.b32  	%r330, %r330, %r202;
	ld.global.u32 	%r203, [%rd6+8];
	xor.b32  	%r329, %r329, %r203;
	ld.global.u32 	%r204, [%rd6+12];
	xor.b32  	%r328, %r328, %r204;
	ld.global.u32 	%r205, [%rd6+16];
	xor.b32  	%r327, %r327, %r205;
$L__BB0_9:
	and.b32  	%r207, %r197, 2;
	setp.eq.s32 	%p8, %r207, 0;
	@%p8 bra 	$L__BB0_11;
	ld.global.u32 	%r208, [%rd6+20];
	xor.b32  	%r331, %r331, %r208;
	ld.global.u32 	%r209, [%rd6+24];
	xor.b32  	%r330, %r330, %r209;
	ld.global.u32 	%r210, [%rd6+28];
	xor.b32  	%r329, %r329, %r210;
	ld.global.u32 	%r211, [%rd6+32];
	xor.b32  	%r328, %r328, %r211;
	ld.global.u32 	%r212, [%rd6+36];
	xor.b32  	%r327, %r327, %r212;
$L__BB0_11:
	and.b32  	%r214, %r197, 4;
	setp.eq.s32 	%p9, %r214, 0;
	@%p9 bra 	$L__BB0_13;
	ld.global.u32 	%r215, [%rd6+40];
	xor.b32  	%r331, %r331, %r215;
	ld.global.u32 	%r216, [%rd6+44];
	xor.b32  	%r330, %r330, %r216;
	ld.global.u32 	%r217, [%rd6+48];
	xor.b32  	%r329, %r329, %r217;
	ld.global.u32 	%r218, [%rd6+52];
	xor.b32  	%r328, %r328, %r218;
	ld.global.u32 	%r219, [%rd6+56];
	xor.b32  	%r327, %r327, %r219;
$L__BB0_13:
	and.b32  	%r221, %r197, 8;
	setp.eq.s32 	%p10, %r221, 0;
	@%p10 bra 	$L__BB0_15;
	ld.global.u32 	%r222, [%rd6+60];
	xor.b32  	%r331, %r331, %r222;
	ld.global.u32 	%r223, [%rd6+64];
	xor.b32  	%r330, %r330, %r223;
	ld.global.u32 	%r224, [%rd6+68];
	xor.b32  	%r329, %r329, %r224;
	ld.global.u32 	%r225, [%rd6+72];
	xor.b32  	%r328, %r328, %r225;
	ld.global.u32 	%r226, [%rd6+76];
	xor.b32  	%r327, %r327, %r226;
$L__BB0_15:
	and.b32  	%r228, %r197, 16;
	setp.eq.s32 	%p11, %r228, 0;
	@%p11 bra 	$L__BB0_17;
	ld.global.u32 	%r229, [%rd6+80];
	xor.b32  	%r331, %r331, %r229;
	ld.global.u32 	%r230, [%rd6+84];
	xor.b32  	%r330, %r330, %r230;
	ld.global.u32 	%r231, [%rd6+88];
	xor.b32  	%r329, %r329, %r231;
	ld.global.u32 	%r232, [%rd6+92];
	xor.b32  	%r328, %r328, %r232;
	ld.global.u32 	%r233, [%rd6+96];
	xor.b32  	%r327, %r327, %r233;
$L__BB0_17:
	and.b32  	%r235, %r197, 32;
	setp.eq.s32 	%p12, %r235, 0;
	@%p12 bra 	$L__BB0_19;
	ld.global.u32 	%r236, [%rd6+100];
	xor.b32  	%r331, %r331, %r236;
	ld.global.u32 	%r237, [%rd6+104];
	xor.b32  	%r330, %r330, %r237;
	ld.global.u32 	%r238, [%rd6+108];
	xor.b32  	%r329, %r329, %r238;
	ld.global.u32 	%r239, [%rd6+112];
	xor.b32  	%r328, %r328, %r239;
	ld.global.u32 	%r240, [%rd6+116];
	xor.b32  	%r327, %r327, %r240;
$L__BB0_19:
	and.b32  	%r242, %r197, 64;
	setp.eq.s32 	%p13, %r242, 0;
	@%p13 bra 	$L__BB0_21;
	ld.global.u32 	%r243, [%rd6+120];
	xor.b32  	%r331, %r331, %r243;
	ld.global.u32 	%r244, [%rd6+124];
	xor.b32  	%r330, %r330, %r244;
	ld.global.u32 	%r245, [%rd6+128];
	xor.b32  	%r329, %r329, %r245;
	ld.global.u32 	%r246, [%rd6+132];
	xor.b32  	%r328, %r328, %r246;
	ld.global.u32 	%r247, [%rd6+136];
	xor.b32  	%r327, %r327, %r247;
$L__BB0_21:
	and.b32  	%r249, %r197, 128;
	setp.eq.s32 	%p14, %r249, 0;
	@%p14 bra 	$L__BB0_23;
	ld.global.u32 	%r250, [%rd6+140];
	xor.b32  	%r331, %r331, %r250;
	ld.global.u32 	%r251, [%rd6+144];
	xor.b32  	%r330, %r330, %r251;
	ld.global.u32 	%r252, [%rd6+148];
	xor.b32  	%r329, %r329, %r252;
	ld.global.u32 	%r253, [%rd6+152];
	xor.b32  	%r328, %r328, %r253;
	ld.global.u32 	%r254, [%rd6+156];
	xor.b32  	%r327, %r327, %r254;
$L__BB0_23:
	and.b32  	%r256, %r197, 256;
	setp.eq.s32 	%p15, %r256, 0;
	@%p15 bra 	$L__BB0_25;
	ld.global.u32 	%r257, [%rd6+160];
	xor.b32  	%r331, %r331, %r257;
	ld.global.u32 	%r258, [%rd6+164];
	xor.b32  	%r330, %r330, %r258;
	ld.global.u32 	%r259, [%rd6+168];
	xor.b32  	%r329, %r329, %r259;
	ld.global.u32 	%r260, [%rd6+172];
	xor.b32  	%r328, %r328, %r260;
	ld.global.u32 	%r261, [%rd6+176];
	xor.b32  	%r327, %r327, %r261;
$L__BB0_25:
	and.b32  	%r263, %r197, 512;
	setp.eq.s32 	%p16, %r263, 0;
	@%p16 bra 	$L__BB0_27;
	ld.global.u32 	%r264, [%rd6+180];
	xor.b32  	%r331, %r331, %r264;
	ld.global.u32 	%r265, [%rd6+184];
	xor.b32  	%r330, %r330, %r265;
	ld.global.u32 	%r266, [%rd6+188];
	xor.b32  	%r329, %r329, %r266;
	ld.global.u32 	%r267, [%rd6+192];
	xor.b32  	%r328, %r328, %r267;
	ld.global.u32 	%r268, [%rd6+196];
	xor.b32  	%r327, %r327, %r268;
$L__BB0_27:
	and.b32  	%r270, %r197, 1024;
	setp.eq.s32 	%p17, %r270, 0;
	@%p17 bra 	$L__BB0_29;
	ld.global.u32 	%r271, [%rd6+200];
	xor.b32  	%r331, %r331, %r271;
	ld.global.u32 	%r272, [%rd6+204];
	xor.b32  	%r330, %r330, %r272;
	ld.global.u32 	%r273, [%rd6+208];
	xor.b32  	%r329, %r329, %r273;
	ld.global.u32 	%r274, [%rd6+212];
	xor.b32  	%r328, %r328, %r274;
	ld.global.u32 	%r275, [%rd6+216];
	xor.b32  	%r327, %r327, %r275;
$L__BB0_29:
	and.b32  	%r277, %r197, 2048;
	setp.eq.s32 	%p18, %r277, 0;
	@%p18 bra 	$L__BB0_31;
	ld.global.u32 	%r278, [%rd6+220];
	xor.b32  	%r331, %r331, %r278;
	ld.global.u32 	%r279, [%rd6+224];
	xor.b32  	%r330, %r330, %r279;
	ld.global.u32 	%r280, [%rd6+228];
	xor.b32  	%r329, %r329, %r280;
	ld.global.u32 	%r281, [%rd6+232];
	xor.b32  	%r328, %r328, %r281;
	ld.global.u32 	%r282, [%rd6+236];
	xor.b32  	%r327, %r327, %r282;
$L__BB0_31:
	and.b32  	%r284, %r197, 4096;
	setp.eq.s32 	%p19, %r284, 0;
	@%p19 bra 	$L__BB0_33;
	ld.global.u32 	%r285, [%rd6+240];
	xor.b32  	%r331, %r331, %r285;
	ld.global.u32 	%r286, [%rd6+244];
	xor.b32  	%r330, %r330, %r286;
	ld.global.u32 	%r287, [%rd6+248];
	xor.b32  	%r329, %r329, %r287;
	ld.global.u32 	%r288, [%rd6+252];
	xor.b32  	%r328, %r328, %r288;
	ld.global.u32 	%r289, [%rd6+256];
	xor.b32  	%r327, %r327, %r289;
$L__BB0_33:
	and.b32  	%r291, %r197, 8192;
	setp.eq.s32 	%p20, %r291, 0;
	@%p20 bra 	$L__BB0_35;
	ld.global.u32 	%r292, [%rd6+260];
	xor.b32  	%r331, %r331, %r292;
	ld.global.u32 	%r293, [%rd6+264];
	xor.b32  	%r330, %r330, %r293;
	ld.global.u32 	%r294, [%rd6+268];
	xor.b32  	%r329, %r329, %r294;
	ld.global.u32 	%r295, [%rd6+272];
	xor.b32  	%r328, %r328, %r295;
	ld.global.u32 	%r296, [%rd6+276];
	xor.b32  	%r327, %r327, %r296;
$L__BB0_35:
	and.b32  	%r298, %r197, 16384;
	setp.eq.s32 	%p21, %r298, 0;
	@%p21 bra 	$L__BB0_37;
	ld.global.u32 	%r299, [%rd6+280];
	xor.b32  	%r331, %r331, %r299;
	ld.global.u32 	%r300, [%rd6+284];
	xor.b32  	%r330, %r330, %r300;
	ld.global.u32 	%r301, [%rd6+288];
	xor.b32  	%r329, %r329, %r301;
	ld.global.u32 	%r302, [%rd6+292];
	xor.b32  	%r328, %r328, %r302;
	ld.global.u32 	%r303, [%rd6+296];
	xor.b32  	%r327, %r327, %r303;
$L__BB0_37:
	and.b32  	%r305, %r197, 32768;
	setp.eq.s32 	%p22, %r305, 0;
	@%p22 bra 	$L__BB0_39;
	ld.global.u32 	%r306, [%rd6+300];
	xor.b32  	%r331, %r331, %r306;
	ld.global.u32 	%r307, [%rd6+304];
	xor.b32  	%r330, %r330, %r307;
	ld.global.u32 	%r308, [%rd6+308];
	xor.b32  	%r329, %r329, %r308;
	ld.global.u32 	%r309, [%rd6+312];
	xor.b32  	%r328, %r328, %r309;
	ld.global.u32 	%r310, [%rd6+316];
	xor.b32  	%r327, %r327, %r310;
$L__BB0_39:
	add.s32 	%r326, %r326, 16;
	setp.ne.s32 	%p23, %r326, 32;
	@%p23 bra 	$L__BB0_7;
	mad.lo.s32 	%r311, %r320, -31, %r12;
	add.s32 	%r320, %r311, 1;
	setp.ne.s32 	%p24, %r320, 5;
	@%p24 bra 	$L__BB0_6;
	st.global.u32 	[%rd2+4], %r331;
	st.global.u32 	[%rd2+8], %r330;
	st.global.u32 	[%rd2+12], %r329;
	st.global.u32 	[%rd2+16], %r328;
	st.global.u32 	[%rd2+20], %r327;
	add.s32 	%r314, %r314, 1;
	setp.lt.u32 	%p25, %r314, %r3;
	@%p25 bra 	$L__BB0_5;
$L__BB0_42:
	shr.u64 	%rd7, %rd17, 2;
	add.s32 	%r313, %r313, 1;
	setp.gt.u64 	%p26, %rd17, 3;
	mov.u64 	%rd17, %rd7;
	@%p26 bra 	$L__BB0_3;
$L__BB0_43:
	mov.b32 	%r312, 0;
	st.global.v2.u32 	[%rd2+24], {%r312, %r312};
	st.global.u32 	[%rd2+32], %r312;
	mov.b64 	%rd16, 0;
	st.global.u64 	[%rd2+40], %rd16;
$L__BB0_44:
	ret;

}
	// .globl	_Z13kernel_randomPfiiP17curandStateXORWOW
.visible .entry _Z13kernel_randomPfiiP17curandStateXORWOW(
	.param .u64 .ptr .align 1 _Z13kernel_randomPfiiP17curandStateXORWOW_param_0,
	.param .u32 _Z13kernel_randomPfiiP17curandStateXORWOW_param_1,
	.param .u32 _Z13kernel_randomPfiiP17curandStateXORWOW_param_2,
	.param .u64 .ptr .align 1 _Z13kernel_randomPfiiP17curandStateXORWOW_param_3
)
{
	.reg .pred 	%p<11>;
	.reg .b32 	%r<45>;
	.reg .b32 	%f<35>;
	.reg .b64 	%rd<9>;

	ld.param.u64 	%rd3, [_Z13kernel_randomPfiiP17curandStateXORWOW_param_0];
	ld.param.u32 	%r7, [_Z13kernel_randomPfiiP17curandStateXORWOW_param_1];
	ld.param.u32 	%r8, [_Z13kernel_randomPfiiP17curandStateXORWOW_param_2];
	ld.param.u64 	%rd4, [_Z13kernel_randomPfiiP17curandStateXORWOW_param_3];
	mov.u32 	%r9, %tid.x;
	mov.u32 	%r10, %ctaid.x;
	mov.u32 	%r11, %ntid.x;
	mad.lo.s32 	%r43, %r10, %r11, %r9;
	setp.lt.s32 	%p1, %r43, 0;
	setp.gt.s32 	%p2, %r43, %r7;
	setp.lt.s32 	%p3, %r8, 1;
	or.pred  	%p4, %p1, %p3;
	or.pred  	%p5, %p4, %p2;
	@%p5 bra 	$L__BB1_6;
	cvta.to.global.u64 	%rd5, %rd4;
	mul.wide.u32 	%rd6, %r43, 48;
	add.s64 	%rd1, %rd5, %rd6;
	neg.s32 	%r44, %r8;
	cvta.to.global.u64 	%rd2, %rd3;
$L__BB1_2:
	ld.global.u32 	%r12, [%rd1+24];
	setp.eq.s32 	%p6, %r12, 1;
	@%p6 bra 	$L__BB1_4;
	ld.global.v2.u32 	{%r13, %r14}, [%rd1];
	shr.u32 	%r15, %r14, 2;
	xor.b32  	%r16, %r15, %r14;
	ld.global.v2.u32 	{%r17, %r18}, [%rd1+8];
	ld.global.v2.u32 	{%r19, %r20}, [%rd1+16];
	shl.b32 	%r21, %r20, 4;
	shl.b32 	%r22, %r16, 1;
	xor.b32  	%r23, %r22, %r21;
	xor.b32  	%r24, %r23, %r16;
	xor.b32  	%r25, %r24, %r20;
	add.s32 	%r26, %r13, %r25;
	add.s32 	%r27, %r26, 362437;
	shr.u32 	%r28, %r17, 2;
	xor.b32  	%r29, %r28, %r17;
	st.global.v2.u32 	[%rd1+8], {%r19, %r20};
	shl.b32 	%r30, %r25, 4;
	shl.b32 	%r31, %r29, 1;
	xor.b32  	%r32, %r31, %r30;
	xor.b32  	%r33, %r32, %r29;
	xor.b32  	%r34, %r33, %r25;
	st.global.v2.u32 	[%rd1+16], {%r25, %r34};
	add.s32 	%r35, %r13, 724874;
	st.global.v2.u32 	[%rd1], {%r35, %r18};
	add.s32 	%r36, %r34, %r35;
	cvt.rn.f32.u32 	%f4, %r27;
	fma.rn.f32 	%f5, %f4, 0f2F800000, 0f2F000000;
	cvt.rn.f32.u32 	%f6, %r36;
	fma.rn.f32 	%f7, %f6, 0f30C90FDB, 0f30490FDB;
	setp.lt.f32 	%p7, %f5, 0f00800000;
	mul.f32 	%f8, %f5, 0f4B000000;
	selp.f32 	%f9, %f8, %f5, %p7;
	selp.f32 	%f10, 0fC1B80000, 0f00000000, %p7;
	mov.b32 	%r37, %f9;
	add.s32 	%r38, %r37, -1059760811;
	and.b32  	%r39, %r38, -8388608;
	sub.s32 	%r40, %r37, %r39;
	mov.b32 	%f11, %r40;
	cvt.rn.f32.s32 	%f12, %r39;
	fma.rn.f32 	%f13, %f12, 0f34000000, %f10;
	add.f32 	%f14, %f11, 0fBF800000;
	fma.rn.f32 	%f15, %f14, 0fBE055027, 0f3E1039F6;
	fma.rn.f32 	%f16, %f15, %f14, 0fBDF8CDCC;
	fma.rn.f32 	%f17, %f16, %f14, 0f3E0F2955;
	fma.rn.f32 	%f18, %f17, %f14, 0fBE2AD8B9;
	fma.rn.f32 	%f19, %f18, %f14, 0f3E4CED0B;
	fma.rn.f32 	%f20, %f19, %f14, 0fBE7FFF22;
	fma.rn.f32 	%f21, %f20, %f14, 0f3EAAAA78;
	fma.rn.f32 	%f22, %f21, %f14, 0fBF000000;
	mul.f32 	%f23, %f14, %f22;
	fma.rn.f32 	%f24, %f23, %f14, %f14;
	fma.rn.f32 	%f25, %f13, 0f3F317218, %f24;
	setp.gt.u32 	%p8, %r37, 2139095039;
	fma.rn.f32 	%f26, %f9, 0f7F800000, 0f7F800000;
	selp.f32 	%f27, %f26, %f25, %p8;
	setp.eq.f32 	%p9, %f9, 0f00000000;
	mul.f32 	%f28, %f27, 0fC0000000;
	selp.f32 	%f29, 0f7F800000, %f28, %p9;
	sqrt.rn.f32 	%f30, %f29;
	sin.approx.f32 	%f31, %f7;
	cos.approx.f32 	%f32, %f7;
	mul.f32 	%f34, %f30, %f31;
	mul.f32 	%f33, %f30, %f32;
	st.global.f32 	[%rd1+32], %f33;
	mov.b32 	%r41, 1;
	st.global.u32 	[%rd1+24], %r41;
	bra.uni 	$L__BB1_5;
$L__BB1_4:
	mov.b32 	%r42, 0;
	st.global.u32 	[%rd1+24], %r42;
	ld.global.f32 	%f34, [%rd1+32];
$L__BB1_5:
	mul.wide.s32 	%rd7, %r43, 4;
	add.s64 	%rd8, %rd2, %rd7;
	st.global.f32 	[%rd8], %f34;
	add.s32 	%r44, %r44, 1;
	setp.ne.s32 	%p10, %r44, 0;
	add.s32 	%r43, %r43, %r7;
	@%p10 bra 	$L__BB1_2;
$L__BB1_6:
	ret;

}


// ===== COMPILED SASS (sm_100) =====

	.target	sm_100

	.elftype	@"ET_EXEC"


//--------------------- .note.nv.tkinfo           --------------------------
	.section	.note.nv.tkinfo,"",@"SHT_NOTE"
	.sectionflags	@"SHF_NOTE_NV_TKINFO"
	.tkinfo
        /*0018*/ 	.word	0x00000002
        /*0030*/ 	.string	""
        /*0030*/ 	.string	"ptxas"
        /*0030*/ 	.string	"Cuda compilation tools, release 13.0, V13.0.88"
        /*0030*/ 	.string	"Build cuda_13.0.r13.0/compiler.36424714_0"
        /*0030*/ 	.string	"-arch sm_100 -m 64 "



//--------------------- .note.nv.cuinfo           --------------------------
	.section	.note.nv.cuinfo,"",@"SHT_NOTE"
	.sectionflags	@"SHF_NOTE_NV_CUINFO"
        /*0018*/ 	.short	0x0002
        /*001a*/ 	.short	0x0064
        /*001c*/ 	.short	0x0082
	.zero		2


//--------------------- .nv.info                  --------------------------
	.section	.nv.info,"",@"SHT_CUDA_INFO"
	.align	4


	//----- nvinfo : EIATTR_REGCOUNT
	.align		4
        /*0000*/ 	.byte	0x04, 0x2f
        /*0002*/ 	.short	(.L_10 - .L_9)
	.align		4
.L_9:
        /*0004*/ 	.word	index@(_Z17kernel_set_randomP17curandStateXORWOWii)
        /*0008*/ 	.word	0x0000001f


	//----- nvinfo : EIATTR_FRAME_SIZE
	.align		4
.L_10:
        /*000c*/ 	.byte	0x04, 0x11
        /*000e*/ 	.short	(.L_12 - .L_11)
	.align		4
.L_11:
        /*0010*/ 	.word	index@(_Z17kernel_set_randomP17curandStateXORWOWii)
        /*0014*/ 	.word	0x00000000


	//----- nvinfo : EIATTR_REGCOUNT
	.align		4
.L_12:
        /*0018*/ 	.byte	0x04, 0x2f
        /*001a*/ 	.short	(.L_14 - .L_13)
	.align		4
.L_13:
        /*001c*/ 	.word	index@(_Z13kernel_randomPfiiP17curandStateXORWOW)
        /*0020*/ 	.word	0x00000016


	//----- nvinfo : EIATTR_FRAME_SIZE
	.align		4
.L_14:
        /*0024*/ 	.byte	0x04, 0x11
        /*0026*/ 	.short	(.L_16 - .L_15)
	.align		4
.L_15:
        /*0028*/ 	.word	index@($__internal_0_$__cuda_sm20_sqrt_rn_f32_slowpath)
        /*002c*/ 	.word	0x00000000


	//----- nvinfo : EIATTR_FRAME_SIZE
	.align		4
.L_16:
        /*0030*/ 	.byte	0x04, 0x11
        /*0032*/ 	.short	(.L_18 - .L_17)
	.align		4
.L_17:
        /*0034*/ 	.word	index@(_Z13kernel_randomPfiiP17curandStateXORWOW)
        /*0038*/ 	.word	0x00000000


	//----- nvinfo : EIATTR_MIN_STACK_SIZE
	.align		4
.L_18:
        /*003c*/ 	.byte	0x04, 0x12
        /*003e*/ 	.short	(.L_20 - .L_19)
	.align		4
.L_19:
        /*0040*/ 	.word	index@(_Z13kernel_randomPfiiP17curandStateXORWOW)
        /*0044*/ 	.word	0x00000000


	//----- nvinfo : EIATTR_MIN_STACK_SIZE
	.align		4
.L_20:
        /*0048*/ 	.byte	0x04, 0x12
        /*004a*/ 	.short	(.L_22 - .L_21)
	.align		4
.L_21:
        /*004c*/ 	.word	index@(_Z17kernel_set_randomP17curandStateXORWOWii)
        /*0050*/ 	.word	0x00000000
.L_22:


//--------------------- .nv.compat                --------------------------
	.section	.nv.compat,"",@"SHT_CUDA_COMPAT_INFO"
	.align	4
        /*0000*/ 	.byte	0x02, 0x09, 0x00, 0x00, 0x02, 0x02, 0x01, 0x00, 0x02, 0x05, 0x05, 0x00, 0x03, 0x07, 0x01, 0x01
        /*0010*/ 	.byte	0x02, 0x03, 0x00, 0x00, 0x02, 0x06, 0x01, 0x00, 0x04, 0x0b, 0x08, 0x00, 0x01, 0x00, 0x00, 0x00
        /*0020*/ 	.byte	0x00, 0x00, 0x00, 0x00


//--------------------- .nv.info._Z13kernel_randomPfiiP17curandStateXORWOW --------------------------
	.section	.nv.info._Z13kernel_randomPfiiP17curandStateXORWOW,"",@"SHT_CUDA_INFO"
	.sectionflags	@""
	.align	4


	//----- nvinfo : EIATTR_CUDA_API_VERSION
	.align		4
        /*0000*/ 	.byte	0x04, 0x37
        /*0002*/ 	.short	(.L_24 - .L_23)
.L_23:
        /*0004*/ 	.word	0x00000082


	//----- nvinfo : EIATTR_KPARAM_INFO
	.align		4
.L_24:
        /*0008*/ 	.byte	0x04, 0x17
        /*000a*/ 	.short	(.L_26 - .L_25)
.L_25:
        /*000c*/ 	.word	0x00000000
        /*0010*/ 	.short	0x0003
        /*0012*/ 	.short	0x0010
        /*0014*/ 	.byte	0x00, 0xf5, 0x21, 0x00


	//----- nvinfo : EIATTR_KPARAM_INFO
	.align		4
.L_26:
        /*0018*/ 	.byte	0x04, 0x17
        /*001a*/ 	.short	(.L_28 - .L_27)
.L_27:
        /*001c*/ 	.word	0x00000000
        /*0020*/ 	.short	0x0002
        /*0022*/ 	.short	0x000c
        /*0024*/ 	.byte	0x00, 0xf0, 0x11, 0x00


	//----- nvinfo : EIATTR_KPARAM_INFO
	.align		4
.L_28:
        /*0028*/ 	.byte	0x04, 0x17
        /*002a*/ 	.short	(.L_30 - .L_29)
.L_29:
        /*002c*/ 	.word	0x00000000
        /*0030*/ 	.short	0x0001
        /*0032*/ 	.short	0x0008
        /*0034*/ 	.byte	0x00, 0xf0, 0x11, 0x00


	//----- nvinfo : EIATTR_KPARAM_INFO
	.align		4
.L_30:
        /*0038*/ 	.byte	0x04, 0x17
        /*003a*/ 	.short	(.L_32 - .L_31)
.L_31:
        /*003c*/ 	.word	0x00000000
        /*0040*/ 	.short	0x0000
        /*0042*/ 	.short	0x0000
        /*0044*/ 	.byte	0x00, 0xf5, 0x21, 0x00


	//----- nvinfo : EIATTR_SPARSE_MMA_MASK
	.align		4
.L_32:
        /*0048*/ 	.byte	0x03, 0x50
        /*004a*/ 	.short	0x0000


	//----- nvinfo : EIATTR_MAXREG_COUNT
	.align		4
        /*004c*/ 	.byte	0x03, 0x1b
        /*004e*/ 	.short	0x00ff


	//----- nvinfo : EIATTR_MERCURY_ISA_VERSION
	.align		4
        /*0050*/ 	.byte	0x03, 0x5f
        /*0052*/ 	.short	0x0101


	//----- nvinfo : EIATTR_VRC_CTA_INIT_COUNT
	.align		4
        /*0054*/ 	.byte	0x02, 0x4a
	.zero		1
	.zero		1


	//----- nvinfo : EIATTR_EXIT_INSTR_OFFSETS
	.align		4
        /*0058*/ 	.byte	0x04, 0x1c
        /*005a*/ 	.short	(.L_34 - .L_33)


	//   ....[0]....
.L_33:
        /*005c*/ 	.word	0x00000090


	//   ....[1]....
        /*0060*/ 	.word	0x00000690


	//----- nvinfo : EIATTR_CRS_STACK_SIZE
	.align		4
.L_34:
        /*0064*/ 	.byte	0x04, 0x1e
        /*0066*/ 	.short	(.L_36 - .L_35)
.L_35:
        /*0068*/ 	.word	0x00000000


	//----- nvinfo : EIATTR_CBANK_PARAM_SIZE
	.align		4
.L_36:
        /*006c*/ 	.byte	0x03, 0x19
        /*006e*/ 	.short	0x0018


	//----- nvinfo : EIATTR_PARAM_CBANK
	.align		4
        /*0070*/ 	.byte	0x04, 0x0a
        /*0072*/ 	.short	(.L_38 - .L_37)
	.align		4
.L_37:
        /*0074*/ 	.word	index@(.nv.constant0._Z13kernel_randomPfiiP17curandStateXORWOW)
        /*0078*/ 	.short	0x0380
        /*007a*/ 	.short	0x0018


	//----- nvinfo : EIATTR_SW_WAR
	.align		4
.L_38:
        /*007c*/ 	.byte	0x04, 0x36
        /*007e*/ 	.short	(.L_40 - .L_39)
.L_39:
        /*0080*/ 	.word	0x00000008
.L_40:


//--------------------- .nv.info._Z17kernel_set_randomP17curandStateXORWOWii --------------------------
	.section	.nv.info._Z17kernel_set_randomP17curandStateXORWOWii,"",@"SHT_CUDA_INFO"
	.sectionflags	@""
	.align	4


	//----- nvinfo : EIATTR_CUDA_API_VERSION
	.align		4
        /*0000*/ 	.byte	0x04, 0x37
        /*0002*/ 	.short	(.L_42 - .L_41)
.L_41:
        /*0004*/ 	.word	0x00000082


	//----- nvinfo : EIATTR_KPARAM_INFO
	.align		4
.L_42:
        /*0008*/ 	.byte	0x04, 0x17
        /*000a*/ 	.short	(.L_44 - .L_43)
.L_43:
        /*000c*/ 	.word	0x00000000
        /*0010*/ 	.short	0x0002
        /*0012*/ 	.short	0x000c
        /*0014*/ 	.byte	0x00, 0xf0, 0x11, 0x00


	//----- nvinfo : EIATTR_KPARAM_INFO
	.align		4
.L_44:
        /*0018*/ 	.byte	0x04, 0x17
        /*001a*/ 	.short	(.L_46 - .L_45)
.L_45:
        /*001c*/ 	.word	0x00000000
        /*0020*/ 	.short	0x0001
        /*0022*/ 	.short	0x0008
        /*0024*/ 	.byte	0x00, 0xf0, 0x11, 0x00


	//----- nvinfo : EIATTR_KPARAM_INFO
	.align		4
.L_46:
        /*0028*/ 	.byte	0x04, 0x17
        /*002a*/ 	.short	(.L_48 - .L_47)
.L_47:
        /*002c*/ 	.word	0x00000000
        /*0030*/ 	.short	0x0000
        /*0032*/ 	.short	0x0000
        /*0034*/ 	.byte	0x00, 0xf5, 0x21, 0x00


	//----- nvinfo : EIATTR_SPARSE_MMA_MASK
	.align		4
.L_48:
        /*0038*/ 	.byte	0x03, 0x50
        /*003a*/ 	.short	0x0000


	//----- nvinfo : EIATTR_MAXREG_COUNT
	.align		4
        /*003c*/ 	.byte	0x03, 0x1b
        /*003e*/ 	.short	0x00ff


	//----- nvinfo : EIATTR_MERCURY_ISA_VERSION
	.align		4
        /*0040*/ 	.byte	0x03, 0x5f
        /*0042*/ 	.short	0x0101


	//----- nvinfo : EIATTR_VRC_CTA_INIT_COUNT
	.align		4
        /*0044*/ 	.byte	0x02, 0x4a
	.zero		1
	.zero		1


	//----- nvinfo : EIATTR_EXIT_INSTR_OFFSETS
	.align		4
        /*0048*/ 	.byte	0x04, 0x1c
        /*004a*/ 	.short	(.L_50 - .L_49)


	//   ....[0]....
.L_49:
        /*004c*/ 	.word	0x00000080


	//   ....[1]....
        /*0050*/ 	.word	0x00000eb0


	//----- nvinfo : EIATTR_CRS_STACK_SIZE
	.align		4
.L_50:
        /*0054*/ 	.byte	0x04, 0x1e
        /*0056*/ 	.short	(.L_52 - .L_51)
.L_51:
        /*0058*/ 	.word	0x00000000


	//----- nvinfo : EIATTR_CBANK_PARAM_SIZE
	.align		4
.L_52:
        /*005c*/ 	.byte	0x03, 0x19
        /*005e*/ 	.short	0x0010


	//----- nvinfo : EIATTR_PARAM_CBANK
	.align		4
        /*0060*/ 	.byte	0x04, 0x0a
        /*0062*/ 	.short	(.L_54 - .L_53)
	.align		4
.L_53:
        /*0064*/ 	.word	index@(.nv.constant0._Z17kernel_set_randomP17curandStateXORWOWii)
        /*0068*/ 	.short	0x0380
        /*006a*/ 	.short	0x0010


	//----- nvinfo : EIATTR_SW_WAR
	.align		4
.L_54:
        /*006c*/ 	.byte	0x04, 0x36
        /*006e*/ 	.short	(.L_56 - .L_55)
.L_55:
        /*0070*/ 	.word	0x00000008
.L_56:


//--------------------- .nv.callgraph             --------------------------
	.section	.nv.callgraph,"",@"SHT_CUDA_CALLGRAPH"
	.align	4
	.sectionentsize	8
	.align		4
        /*0000*/ 	.word	0x00000000
	.align		4
        /*0004*/ 	.word	0xffffffff
	.align		4
        /*0008*/ 	.word	0x00000000
	.align		4
        /*000c*/ 	.word	0xfffffffe
	.align		4
        /*0010*/ 	.word	0x00000000
	.align		4
        /*0014*/ 	.word	0xfffffffd
	.align		4
        /*0018*/ 	.word	0x00000000
	.align		4
        /*001c*/ 	.word	0xfffffffc


//--------------------- .nv.constant4             --------------------------
	.section	.nv.constant4,"a",@progbits
	.align	8
	.align		8
.nv.constant4:
        /*0000*/ 	.dword	precalc_xorwow_matrix
	.align		8
        /*0008*/ 	.dword	precalc_xorwow_offset_matrix
	.align		8
        /*0010*/ 	.dword	mrg32k3aM1
	.align		8
        /*0018*/ 	.dword	mrg32k3aM2
	.align		8
        /*0020*/ 	.dword	mrg32k3aM1SubSeq
	.align		8
        /*0028*/ 	.dword	mrg32k3aM2SubSeq
	.align		8
        /*0030*/ 	.dword	mrg32k3aM1Seq
	.align		8
        /*0038*/ 	.dword	mrg32k3aM2Seq


//--------------------- .nv.constant3             --------------------------
	.section	.nv.constant3,"a",@progbits
	.align	8
.nv.constant3:
	.type		__cr_lgamma_table,@object
	.size		__cr_lgamma_table,(.L_8 - __cr_lgamma_table)
__cr_lgamma_table:
        /*0000*/ 	.byte	0x00, 0x00, 0x00, 0x00, 0x00, 0x00, 0x00, 0x00, 0x00, 0x00, 0x00, 0x00, 0x00, 0x00, 0x00, 0x00
        /*0010*/ 	.byte	0xef, 0x39, 0xfa, 0xfe, 0x42, 0x2e, 0xe6, 0x3f, 0x02, 0x20, 0x2a, 0xfa, 0x0b, 0xab, 0xfc, 0x3f
        /*0020*/ 	.byte	0xf9, 0x2c, 0x92, 0x7c, 0xa7, 0x6c, 0x09, 0x40, 0xc9, 0x79, 0x44, 0x3c, 0x64, 0x26, 0x13, 0x40
        /*0030*/ 	.byte	0xca, 0x01, 0xcf, 0x3a, 0x27, 0x51, 0x1a, 0x40, 0x30, 0xcc, 0x2d, 0xf3, 0xe1, 0x0c, 0x21, 0x40
        /*0040*/ 	.byte	0x0d, 0xb7, 0xfc, 0x82, 0x8e, 0x35, 0x25, 0x40
.L_8:


//--------------------- .text._Z13kernel_randomPfiiP17curandStateXORWOW --------------------------
	.section	.text._Z13kernel_randomPfiiP17curandStateXORWOW,"ax",@progbits
	.align	128
        .global         _Z13kernel_randomPfiiP17curandStateXORWOW
        .type           _Z13kernel_randomPfiiP17curandStateXORWOW,@function
        .size           _Z13kernel_randomPfiiP17curandStateXORWOW,(.L_x_18 - _Z13kernel_randomPfiiP17curandStateXORWOW)
        .other          _Z13kernel_randomPfiiP17curandStateXORWOW,@"STO_CUDA_ENTRY STV_DEFAULT"
_Z13kernel_randomPfiiP17curandStateXORWOW:
.text._Z13kernel_randomPfiiP17curandStateXORWOW:
[----:B------:R-:W-:Y:S01]  /*0000*/  LDC R1, c[0x0][0x37c] ;  /* 0x0000df00ff017b82 */ /* 0x000fe20000000800 */
[----:B------:R-:W0:Y:S07]  /*0010*/  S2R R9, SR_TID.X ;  /* 0x0000000000097919 */ /* 0x000e2e0000002100 */
[----:B------:R-:W0:Y:S08]  /*0020*/  S2UR UR4, SR_CTAID.X ;  /* 0x00000000000479c3 */ /* 0x000e300000002500 */
[----:B------:R-:W0:Y:S08]  /*0030*/  LDC R0, c[0x0][0x360] ;  /* 0x0000d800ff007b82 */ /* 0x000e300000000800 */
[----:B------:R-:W1:Y:S01]  /*0040*/  LDC.64 R6, c[0x0][0x388] ;  /* 0x0000e200ff067b82 */ /* 0x000e620000000a00 */
[----:B0-----:R-:W-:Y:S01]  /*0050*/  IMAD R9, R0, UR4, R9 ;  /* 0x0000000400097c24 */ /* 0x001fe2000f8e0209 */
[----:B-1----:R-:W-:-:S04]  /*0060*/  ISETP.GE.AND P0, PT, R7, 0x1, PT ;  /* 0x000000010700780c */ /* 0x002fc80003f06270 */
[----:B------:R-:W-:-:S04]  /*0070*/  ISETP.LT.OR P0, PT, R9, RZ, !P0 ;  /* 0x000000ff0900720c */ /* 0x000fc80004701670 */
[----:B------:R-:W-:-:S13]  /*0080*/  ISETP.GT.OR P0, PT, R9, R6, P0 ;  /* 0x000000060900720c */ /* 0x000fda0000704670 */
[----:B------:R-:W-:Y:S05]  /*0090*/  @P0 EXIT ;  /* 0x000000000000094d */ /* 0x000fea0003800000 */
[----:B------:R-:W0:Y:S01]  /*00a0*/  LDC.64 R4, c[0x0][0x390] ;  /* 0x0000e400ff047b82 */ /* 0x000e220000000a00 */
[----:B------:R-:W-:Y:S01]  /*00b0*/  IADD3 R8, PT, PT, -R7, RZ, RZ ;  /* 0x000000ff07087210 */ /* 0x000fe20007ffe1ff */
[----:B------:R-:W1:Y:S01]  /*00c0*/  LDCU.64 UR4, c[0x0][0x358] ;  /* 0x00006b00ff0477ac */ /* 0x000e620008000a00 */
[----:B------:R-:W2:Y:S05]  /*00d0*/  LDCU UR6, c[0x0][0x388] ;  /* 0x00007100ff0677ac */ /* 0x000eaa0008000800 */
[----:B------:R-:W3:Y:S01]  /*00e0*/  LDC.64 R2, c[0x0][0x380] ;  /* 0x0000e000ff027b82 */ /* 0x000ee20000000a00 */
[----:B012---:R-:W-:-:S07]  /*00f0*/  IMAD.WIDE.U32 R4, R9, 0x30, R4 ;  /* 0x0000003009047825 */ /* 0x007fce00078e0004 */
.L_x_6:
[----:B------:R-:W2:Y:S01]  /*0100*/  LDG.E R0, desc[UR4][R4.64+0x18] ;  /* 0x0000180404007981 */ /* 0x000ea2000c1e1900 */
[----:B------:R-:W-:Y:S01]  /*0110*/  IADD3 R8, PT, PT, R8, 0x1, RZ ;  /* 0x0000000108087810 */ /* 0x000fe20007ffe0ff */
[----:B------:R-:W-:Y:S03]  /*0120*/  BSSY.RECONVERGENT B0, `(.L_x_0) ;  /* 0x0000052000007945 */ /* 0x000fe60003800200 */
[----:B------:R-:W-:Y:S02]  /*0130*/  ISETP.NE.AND P0, PT, R8, RZ, PT ;  /* 0x000000ff0800720c */ /* 0x000fe40003f05270 */
[----:B--2---:R-:W-:-:S13]  /*0140*/  ISETP.NE.AND P1, PT, R0, 0x1, PT ;  /* 0x000000010000780c */ /* 0x004fda0003f25270 */
[----:B01----:R-:W-:Y:S05]  /*0150*/  @!P1 BRA `(.L_x_1) ;  /* 0x0000000400309947 */ /* 0x003fea0003800000 */
[----:B------:R-:W2:Y:S04]  /*0160*/  LDG.E.64 R12, desc[UR4][R4.64] ;  /* 0x00000004040c7981 */ /* 0x000ea8000c1e1b00 */
[----:B------:R-:W4:Y:S04]  /*0170*/  LDG.E.64 R6, desc[UR4][R4.64+0x10] ;  /* 0x0000100404067981 */ /* 0x000f28000c1e1b00 */
[----:B------:R-:W5:Y:S01]  /*0180*/  LDG.E.64 R10, desc[UR4][R4.64+0x8] ;  /* 0x00000804040a7981 */ /* 0x000f62000c1e1b00 */
[----:B------:R-:W-:Y:S01]  /*0190*/  HFMA2 R16, -RZ, RZ, 1.5048828125, 33.21875 ;  /* 0x3e055027ff107431 */ /* 0x000fe200000001ff */
[----:B------:R-:W-:Y:S01]  /*01a0*/  MOV R19, 0x7f800000 ;  /* 0x7f80000000137802 */ /* 0x000fe20000000f00 */
[----:B------:R-:W-:Y:S01]  /*01b0*/  BSSY.RECONVERGENT B1, `(.L_x_2) ;  /* 0x000003d000017945 */ /* 0x000fe20003800200 */
[----:B--2---:R-:W-:-:S04]  /*01c0*/  SHF.R.U32.HI R0, RZ, 0x2, R13 ;  /* 0x00000002ff007819 */ /* 0x004fc8000001160d */
[----:B------:R-:W-:Y:S01]  /*01d0*/  LOP3.LUT R0, R0, R13, RZ, 0x3c, !PT ;  /* 0x0000000d00007212 */ /* 0x000fe200078e3cff */
[----:B----4-:R-:W-:Y:S01]  /*01e0*/  IMAD.SHL.U32 R13, R7, 0x10, RZ ;  /* 0x00000010070d7824 */ /* 0x010fe200078e00ff */
[----:B------:R0:W-:Y:S02]  /*01f0*/  STG.E.64 desc[UR4][R4.64+0x8], R6 ;  /* 0x0000080604007986 */ /* 0x0001e4000c101b04 */
[C---:B------:R-:W-:Y:S02]  /*0200*/  SHF.L.U32 R14, R0.reuse, 0x1, RZ ;  /* 0x00000001000e7819 */ /* 0x040fe400000006ff */
[----:B-----5:R-:W-:Y:S02]  /*0210*/  SHF.R.U32.HI R15, RZ, 0x2, R10 ;  /* 0x00000002ff0f7819 */ /* 0x020fe4000001160a */
[----:B------:R-:W-:Y:S01]  /*0220*/  LOP3.LUT R14, R0, R14, R13, 0x96, !PT ;  /* 0x0000000e000e7212 */ /* 0x000fe200078e960d */
[----:B------:R-:W-:Y:S01]  /*0230*/  IMAD.MOV.U32 R13, RZ, RZ, 0x2f800000 ;  /* 0x2f800000ff0d7424 */ /* 0x000fe200078e00ff */
[----:B------:R-:W-:-:S02]  /*0240*/  LOP3.LUT R15, R15, R10, RZ, 0x3c, !PT ;  /* 0x0000000a0f0f7212 */ /* 0x000fc400078e3cff */
[----:B------:R-:W-:-:S04]  /*0250*/  LOP3.LUT R14, R14, R7, RZ, 0x3c, !PT ;  /* 0x000000070e0e7212 */ /* 0x000fc800078e3cff */
[----:B------:R-:W-:Y:S01]  /*0260*/  IADD3 R0, PT, PT, R12, 0x587c5, R14 ;  /* 0x000587c50c007810 */ /* 0x000fe20007ffe00e */
[----:B------:R-:W-:-:S03]  /*0270*/  IMAD.SHL.U32 R10, R14, 0x10, RZ ;  /* 0x000000100e0a7824 */ /* 0x000fc600078e00ff */
[----:B------:R-:W-:-:S05]  /*0280*/  I2FP.F32.U32 R0, R0 ;  /* 0x0000000000007245 */ /* 0x000fca0000201000 */
[----:B------:R-:W-:-:S05]  /*0290*/  FFMA R0, R0, R13, 1.1641532182693481445e-10 ;  /* 0x2f00000000007423 */ /* 0x000fca000000000d */
[----:B------:R-:W-:-:S13]  /*02a0*/  FSETP.GEU.AND P1, PT, R0, 1.175494350822287508e-38, PT ;  /* 0x008000000000780b */ /* 0x000fda0003f2e000 */
[----:B------:R-:W-:-:S05]  /*02b0*/  @!P1 FMUL R0, R0, 8388608 ;  /* 0x4b00000000009820 */ /* 0x000fca0000400000 */
[----:B------:R-:W-:-:S04]  /*02c0*/  IADD3 R13, PT, PT, R0, -0x3f2aaaab, RZ ;  /* 0xc0d55555000d7810 */ /* 0x000fc80007ffe0ff */
[----:B------:R-:W-:-:S05]  /*02d0*/  LOP3.LUT R17, R13, 0xff800000, RZ, 0xc0, !PT ;  /* 0xff8000000d117812 */ /* 0x000fca00078ec0ff */
[----:B------:R-:W-:Y:S01]  /*02e0*/  IMAD.IADD R13, R0, 0x1, -R17 ;  /* 0x00000001000d7824 */ /* 0x000fe200078e0a11 */
[----:B------:R-:W-:-:S03]  /*02f0*/  I2FP.F32.S32 R17, R17 ;  /* 0x0000001100117245 */ /* 0x000fc60000201400 */
[----:B------:R-:W-:-:S04]  /*0300*/  FADD R13, R13, -1 ;  /* 0xbf8000000d0d7421 */ /* 0x000fc80000000000 */
[----:B------:R-:W-:-:S04]  /*0310*/  FFMA R16, R13, -R16, 0.14084610342979431152 ;  /* 0x3e1039f60d107423 */ /* 0x000fc80000000810 */
[----:B------:R-:W-:-:S04]  /*0320*/  FFMA R16, R13, R16, -0.12148627638816833496 ;  /* 0xbdf8cdcc0d107423 */ /* 0x000fc80000000010 */
[----:B------:R-:W-:-:S04]  /*0330*/  FFMA R16, R13, R16, 0.13980610668659210205 ;  /* 0x3e0f29550d107423 */ /* 0x000fc80000000010 */
[----:B------:R-:W-:-:S04]  /*0340*/  FFMA R16, R13, R16, -0.16684235632419586182 ;  /* 0xbe2ad8b90d107423 */ /* 0x000fc80000000010 */
[----:B------:R-:W-:-:S04]  /*0350*/  FFMA R16, R13, R16, 0.20012299716472625732 ;  /* 0x3e4ced0b0d107423 */ /* 0x000fc80000000010 */
[----:B------:R-:W-:-:S04]  /*0360*/  FFMA R16, R13, R16, -0.24999669194221496582 ;  /* 0xbe7fff220d107423 */ /* 0x000fc80000000010 */
[----:B------:R-:W-:-:S04]  /*0370*/  FFMA R16, R13, R16, 0.33333182334899902344 ;  /* 0x3eaaaa780d107423 */ /* 0x000fc80000000010 */
[C---:B------:R-:W-:Y:S01]  /*0380*/  FFMA R18, R13.reuse, R16, -0.5 ;  /* 0xbf0000000d127423 */ /* 0x040fe20000000010 */
[----:B------:R-:W-:Y:S02]  /*0390*/  FSEL R16, RZ, -23, P1 ;  /* 0xc1b80000ff107808 */ /* 0x000fe40000800000 */
[----:B------:R-:W-:Y:S01]  /*03a0*/  ISETP.GT.U32.AND P1, PT, R0, 0x7f7fffff, PT ;  /* 0x7f7fffff0000780c */ /* 0x000fe20003f24070 */
[----:B------:R-:W-:Y:S02]  /*03b0*/  FMUL R18, R13, R18 ;  /* 0x000000120d127220 */ /* 0x000fe40000400000 */
[----:B------:R-:W-:Y:S02]  /*03c0*/  FFMA R16, R17, 1.1920928955078125e-07, R16 ;  /* 0x3400000011107823 */ /* 0x000fe40000000010 */
[----:B------:R-:W-:Y:S01]  /*03d0*/  FFMA R17, R13, R18, R13 ;  /* 0x000000120d117223 */ /* 0x000fe2000000000d */
[----:B------:R-:W-:-:S03]  /*03e0*/  SHF.L.U32 R13, R15, 0x1, RZ ;  /* 0x000000010f0d7819 */ /* 0x000fc600000006ff */
[----:B------:R-:W-:Y:S01]  /*03f0*/  FFMA R16, R16, 0.69314718246459960938, R17 ;  /* 0x3f31721810107823 */ /* 0x000fe20000000011 */
[----:B------:R-:W-:Y:S01]  /*0400*/  LOP3.LUT R15, R15, R13, R10, 0x96, !PT ;  /* 0x0000000d0f0f7212 */ /* 0x000fe200078e960a */
[----:B------:R-:W-:Y:S01]  /*0410*/  HFMA2 R13, -RZ, RZ, 0.1495361328125, 0.0004794597625732421875 ;  /* 0x30c90fdbff0d7431 */ /* 0x000fe200000001ff */
[----:B------:R-:W-:Y:S01]  /*0420*/  IADD3 R10, PT, PT, R12, 0xb0f8a, RZ ;  /* 0x000b0f8a0c0a7810 */ /* 0x000fe20007ffe0ff */
[C---:B------:R-:W-:Y:S01]  /*0430*/  @P1 FFMA R16, R0.reuse, R19, +INF ;  /* 0x7f80000000101423 */ /* 0x040fe20000000013 */
[----:B------:R-:W-:Y:S02]  /*0440*/  FSETP.NEU.AND P1, PT, R0, RZ, PT ;  /* 0x000000ff0000720b */ /* 0x000fe40003f2d000 */
[----:B------:R-:W-:Y:S01]  /*0450*/  LOP3.LUT R15, R15, R14, RZ, 0x3c, !PT ;  /* 0x0000000e0f0f7212 */ /* 0x000fe200078e3cff */
[----:B------:R-:W-:Y:S01]  /*0460*/  FMUL R16, R16, -2 ;  /* 0xc000000010107820 */ /* 0x000fe20000400000 */
[----:B------:R0:W-:Y:S02]  /*0470*/  STG.E.64 desc[UR4][R4.64], R10 ;  /* 0x0000000a04007986 */ /* 0x0001e4000c101b04 */
[----:B------:R-:W-:-:S02]  /*0480*/  IADD3 R0, PT, PT, R15, R10, RZ ;  /* 0x0000000a0f007210 */ /* 0x000fc40007ffe0ff */
[----:B------:R-:W-:Y:S01]  /*0490*/  FSEL R17, R16, +INF , P1 ;  /* 0x7f80000010117808 */ /* 0x000fe20000800000 */
[----:B------:R0:W-:Y:S01]  /*04a0*/  STG.E.64 desc[UR4][R4.64+0x10], R14 ;  /* 0x0000100e04007986 */ /* 0x0001e2000c101b04 */
[----:B------:R-:W-:Y:S02]  /*04b0*/  I2FP.F32.U32 R0, R0 ;  /* 0x0000000000007245 */ /* 0x000fe40000201000 */
[----:B------:R0:W1:Y:S01]  /*04c0*/  MUFU.RSQ R18, R17 ;  /* 0x0000001100127308 */ /* 0x0000620000001400 */
[----:B------:R-:W-:Y:S02]  /*04d0*/  VIADD R12, R17, 0xf3000000 ;  /* 0xf3000000110c7836 */ /* 0x000fe40000000000 */
[----:B------:R-:W-:-:S03]  /*04e0*/  FFMA R16, R0, R13, 7.314590599882819788e-10 ;  /* 0x30490fdb00107423 */ /* 0x000fc6000000000d */
[----:B------:R-:W-:-:S13]  /*04f0*/  ISETP.GT.U32.AND P1, PT, R12, 0x727fffff, PT ;  /* 0x727fffff0c00780c */ /* 0x000fda0003f24070 */
[----:B01----:R-:W-:Y:S05]  /*0500*/  @!P1 BRA `(.L_x_3) ;  /* 0x00000000000c9947 */ /* 0x003fea0003800000 */
[----:B------:R-:W-:-:S07]  /*0510*/  MOV R13, 0x530 ;  /* 0x00000530000d7802 */ /* 0x000fce0000000f00 */
[----:B---3--:R-:W-:Y:S05]  /*0520*/  CALL.REL.NOINC `($__internal_0_$__cuda_sm20_sqrt_rn_f32_slowpath) ;  /* 0x00000000005c7944 */ /* 0x008fea0003c00000 */
[----:B------:R-:W-:Y:S05]  /*0530*/  BRA `(.L_x_4) ;  /* 0x0000000000107947 */ /* 0x000fea0003800000 */
.L_x_3:
[----:B------:R-:W-:Y:S01]  /*0540*/  FMUL.FTZ R0, R17, R18 ;  /* 0x0000001211007220 */ /* 0x000fe20000410000 */
[----:B------:R-:W-:-:S03]  /*0550*/  FMUL.FTZ R6, R18, 0.5 ;  /* 0x3f00000012067820 */ /* 0x000fc60000410000 */
[----:B------:R-:W-:-:S04]  /*0560*/  FFMA R7, -R0, R0, R17 ;  /* 0x0000000000077223 */ /* 0x000fc80000000111 */
[----:B------:R-:W-:-:S07]  /*0570*/  FFMA R0, R7, R6, R0 ;  /* 0x0000000607007223 */ /* 0x000fce0000000000 */
.L_x_4:
[----:B------:R-:W-:Y:S05]  /*0580*/  BSYNC.RECONVERGENT B1 ;  /* 0x0000000000017941 */ /* 0x000fea0003800200 */
.L_x_2:
[----:B------:R-:W-:Y:S01]  /*0590*/  FMUL.RZ R6, R16, 0.15915493667125701904 ;  /* 0x3e22f98310067820 */ /* 0x000fe2000040c000 */
[----:B------:R-:W-:-:S03]  /*05a0*/  IMAD.MOV.U32 R15, RZ, RZ, 0x1 ;  /* 0x00000001ff0f7424 */ /* 0x000fc600078e00ff */
[----:B------:R-:W0:Y:S02]  /*05b0*/  MUFU.COS R7, R6 ;  /* 0x0000000600077308 */ /* 0x000e240000000000 */
[----:B------:R1:W-:Y:S01]  /*05c0*/  STG.E desc[UR4][R4.64+0x18], R15 ;  /* 0x0000180f04007986 */ /* 0x0003e2000c101904 */
[----:B0-----:R-:W-:-:S05]  /*05d0*/  FMUL R11, R7, R0 ;  /* 0x00000000070b7220 */ /* 0x001fca0000400000 */
[----:B------:R-:W0:Y:S01]  /*05e0*/  MUFU.SIN R7, R6 ;  /* 0x0000000600077308 */ /* 0x000e220000000400 */
[----:B------:R1:W-:Y:S01]  /*05f0*/  STG.E desc[UR4][R4.64+0x20], R11 ;  /* 0x0000200b04007986 */ /* 0x0003e2000c101904 */
[----:B0-----:R-:W-:Y:S01]  /*0600*/  FMUL R13, R7, R0 ;  /* 0x00000000070d7220 */ /* 0x001fe20000400000 */
[----:B-1----:R-:W-:Y:S06]  /*0610*/  BRA `(.L_x_5) ;  /* 0x0000000000087947 */ /* 0x002fec0003800000 */
.L_x_1:
[----:B------:R0:W5:Y:S04]  /*0620*/  LDG.E R13, desc[UR4][R4.64+0x20] ;  /* 0x00002004040d7981 */ /* 0x000168000c1e1900 */
[----:B------:R0:W-:Y:S02]  /*0630*/  STG.E desc[UR4][R4.64+0x18], RZ ;  /* 0x000018ff04007986 */ /* 0x0001e4000c101904 */
.L_x_5:
[----:B------:R-:W-:Y:S05]  /*0640*/  BSYNC.RECONVERGENT B0 ;  /* 0x0000000000007941 */ /* 0x000fea0003800200 */
.L_x_0:
[C---:B---3--:R-:W-:Y:S01]  /*0650*/  IMAD.WIDE R6, R9.reuse, 0x4, R2 ;  /* 0x0000000409067825 */ /* 0x048fe200078e0202 */
[----:B------:R-:W-:-:S04]  /*0660*/  IADD3 R9, PT, PT, R9, UR6, RZ ;  /* 0x0000000609097c10 */ /* 0x000fc8000fffe0ff */
[----:B-----5:R1:W-:Y:S01]  /*0670*/  STG.E desc[UR4][R6.64], R13 ;  /* 0x0000000d06007986 */ /* 0x0203e2000c101904 */
[----:B------:R-:W-:Y:S05]  /*0680*/  @P0 BRA `(.L_x_6) ;  /* 0xfffffff8009c0947 */ /* 0x000fea000383ffff */
[----:B------:R-:W-:Y:S05]  /*0690*/  EXIT ;  /* 0x000000000000794d */ /* 0x000fea0003800000 */
        .weak           $__internal_0_$__cuda_sm20_sqrt_rn_f32_slowpath
        .type           $__internal_0_$__cuda_sm20_sqrt_rn_f32_slowpath,@function
        .size           $__internal_0_$__cuda_sm20_sqrt_rn_f32_slowpath,(.L_x_18 - $__internal_0_$__cuda_sm20_sqrt_rn_f32_slowpath)
$__internal_0_$__cuda_sm20_sqrt_rn_f32_slowpath:
[----:B------:R-:W-:-:S13]  /*06a0*/  LOP3.LUT P1, RZ, R17, 0x7fffffff, RZ, 0xc0, !PT ;  /* 0x7fffffff11ff7812 */ /* 0x000fda000782c0ff */
[----:B------:R-:W-:Y:S01]  /*06b0*/  @!P1 MOV R6, R17 ;  /* 0x0000001100069202 */ /* 0x000fe20000000f00 */
[----:B------:R-:W-:Y:S06]  /*06c0*/  @!P1 BRA `(.L_x_7) ;  /* 0x0000000000449947 */ /* 0x000fec0003800000 */
[----:B------:R-:W-:Y:S01]  /*06d0*/  FSETP.GEU.FTZ.AND P1, PT, R17, RZ, PT ;  /* 0x000000ff1100720b */ /* 0x000fe20003f3e000 */
[----:B------:R-:W-:-:S12]  /*06e0*/  IMAD.MOV.U32 R0, RZ, RZ, R17 ;  /* 0x000000ffff007224 */ /* 0x000fd800078e0011 */
[----:B------:R-:W-:Y:S01]  /*06f0*/  @!P1 MOV R6, 0x7fffffff ;  /* 0x7fffffff00069802 */ /* 0x000fe20000000f00 */
[----:B------:R-:W-:Y:S06]  /*0700*/  @!P1 BRA `(.L_x_7) ;  /* 0x0000000000349947 */ /* 0x000fec0003800000 */
[----:B------:R-:W-:-:S13]  /*0710*/  FSETP.GTU.FTZ.AND P1, PT, |R0|, +INF , PT ;  /* 0x7f8000000000780b */ /* 0x000fda0003f3c200 */
[----:B------:R-:W-:Y:S01]  /*0720*/  @P1 FADD.FTZ R6, R0, 1 ;  /* 0x3f80000000061421 */ /* 0x000fe20000010000 */
[----:B------:R-:W-:Y:S06]  /*0730*/  @P1 BRA `(.L_x_7) ;  /* 0x0000000000281947 */ /* 0x000fec0003800000 */
[----:B------:R-:W-:-:S13]  /*0740*/  FSETP.NEU.FTZ.AND P1, PT, |R0|, +INF , PT ;  /* 0x7f8000000000780b */ /* 0x000fda0003f3d200 */
[----:B------:R-:W-:-:S04]  /*0750*/  @P1 FFMA R7, R0, 1.84467440737095516160e+19, RZ ;  /* 0x5f80000000071823 */ /* 0x000fc800000000ff */
[----:B------:R-:W0:Y:S02]  /*0760*/  @P1 MUFU.RSQ R6, R7 ;  /* 0x0000000700061308 */ /* 0x000e240000001400 */
[----:B0-----:R-:W-:Y:S01]  /*0770*/  @P1 FMUL.FTZ R10, R7, R6 ;  /* 0x00000006070a1220 */ /* 0x001fe20000410000 */
[----:B------:R-:W-:Y:S01]  /*0780*/  @P1 FMUL.FTZ R12, R6, 0.5 ;  /* 0x3f000000060c1820 */ /* 0x000fe20000410000 */
[----:B------:R-:W-:Y:S02]  /*0790*/  @!P1 MOV R6, R0 ;  /* 0x0000000000069202 */ /* 0x000fe40000000f00 */
[----:B------:R-:W-:-:S04]  /*07a0*/  @P1 FADD.FTZ R11, -R10, -RZ ;  /* 0x800000ff0a0b1221 */ /* 0x000fc80000010100 */
[----:B------:R-:W-:-:S04]  /*07b0*/  @P1 FFMA R11, R10, R11, R7 ;  /* 0x0000000b0a0b1223 */ /* 0x000fc80000000007 */
[----:B------:R-:W-:-:S04]  /*07c0*/  @P1 FFMA R11, R11, R12, R10 ;  /* 0x0000000c0b0b1223 */ /* 0x000fc8000000000a */
[----:B------:R-:W-:-:S07]  /*07d0*/  @P1 FMUL.FTZ R6, R11, 2.3283064365386962891e-10 ;  /* 0x2f8000000b061820 */ /* 0x000fce0000410000 */
.L_x_7:
[----:B------:R-:W-:Y:S02]  /*07e0*/  HFMA2 R7, -RZ, RZ, 0, 0 ;  /* 0x00000000ff077431 */ /* 0x000fe400000001ff */
[----:B------:R-:W-:Y:S01]  /*07f0*/  IMAD.MOV.U32 R0, RZ, RZ, R6 ;  /* 0x000000ffff007224 */ /* 0x000fe200078e0006 */
[----:B------:R-:W-:-:S04]  /*0800*/  MOV R6, R13 ;  /* 0x0000000d00067202 */ /* 0x000fc80000000f00 */
[----:B------:R-:W-:Y:S05]  /*0810*/  RET.REL.NODEC R6 `(_Z13kernel_randomPfiiP17curandStateXORWOW) ;  /* 0xfffffff406f87950 */ /* 0x000fea0003c3ffff */
.L_x_8:
[----:B------:R-:W-:-:S00]  /*0820*/  BRA `(.L_x_8) ;  /* 0xfffffffc00fc7947 */ /* 0x000fc0000383ffff */
[----:B------:R-:W-:-:S00]  /*0830*/  NOP ;  /* 0x0000000000007918 */ /* 0x000fc00000000000 */
        /* <DEDUP_REMOVED lines=12> */
.L_x_18:


//--------------------- .text._Z17kernel_set_randomP17curandStateXORWOWii --------------------------
	.section	.text._Z17kernel_set_randomP17curandStateXORWOWii,"ax",@progbits
	.align	128
        .global         _Z17kernel_set_randomP17curandStateXORWOWii
        .type           _Z17kernel_set_randomP17curandStateXORWOWii,@function
        .size           _Z17kernel_set_randomP17curandStateXORWOWii,(.L_x_20 - _Z17kernel_set_randomP17curandStateXORWOWii)
        .other          _Z17kernel_set_randomP17curandStateXORWOWii,@"STO_CUDA_ENTRY STV_DEFAULT"
_Z17kernel_set_randomP17curandStateXORWOWii:
.text._Z17kernel_set_randomP17curandStateXORWOWii:
[----:B------:R-:W-:Y:S01]  /*0000*/  LDC R1, c[0x0][0x37c] ;  /* 0x0000df00ff017b82 */ /* 0x000fe20000000800 */
[----:B------:R-:W0:Y:S07]  /*0010*/  S2R R0, SR_TID.X ;  /* 0x0000000000007919 */ /* 0x000e2e0000002100 */
[----:B------:R-:W0:Y:S01]  /*0020*/  S2UR UR4, SR_CTAID.X ;  /* 0x00000000000479c3 */ /* 0x000e220000002500 */
[----:B------:R-:W1:Y:S07]  /*0030*/  LDCU UR5, c[0x0][0x388] ;  /* 0x00007100ff0577ac */ /* 0x000e6e0008000800 */
[----:B------:R-:W0:Y:S02]  /*0040*/  LDC R3, c[0x0][0x360] ;  /* 0x0000d800ff037b82 */ /* 0x000e240000000800 */
[----:B0-----:R-:W-:-:S05]  /*0050*/  IMAD R0, R3, UR4, R0 ;  /* 0x0000000403007c24 */ /* 0x001fca000f8e0200 */
[----:B-1----:R-:W-:-:S04]  /*0060*/  ISETP.GT.AND P0, PT, R0, UR5, PT ;  /* 0x0000000500007c0c */ /* 0x002fc8000bf04270 */
[----:B------:R-:W-:-:S13]  /*0070*/  ISETP.LT.OR P0, PT, R0, RZ, P0 ;  /* 0x000000ff0000720c */ /* 0x000fda0000701670 */
[----:B------:R-:W-:Y:S05]  /*0080*/  @P0 EXIT ;  /* 0x000000000000094d */ /* 0x000fea0003800000 */
[----:B------:R-:W0:Y:S01]  /*0090*/  LDC.64 R6, c[0x0][0x380] ;  /* 0x0000e000ff067b82 */ /* 0x000e220000000a00 */
[----:B------:R-:W1:Y:S01]  /*00a0*/  LDCU.64 UR4, c[0x0][0x358] ;  /* 0x00006b00ff0477ac */ /* 0x000e620008000a00 */
[----:B------:R-:W-:Y:S01]  /*00b0*/  IMAD.MOV.U32 R2, RZ, RZ, 0x3198c20f ;  /* 0x3198c20fff027424 */ /* 0x000fe200078e00ff */
[----:B------:R-:W-:Y:S01]  /*00c0*/  ISETP.NE.AND P0, PT, R0, RZ, PT ;  /* 0x000000ff0000720c */ /* 0x000fe20003f05270 */
[----:B------:R-:W-:Y:S01]  /*00d0*/  IMAD.MOV.U32 R3, RZ, RZ, 0x5efdb30c ;  /* 0x5efdb30cff037424 */ /* 0x000fe200078e00ff */
[----:B------:R-:W-:Y:S01]  /*00e0*/  BSSY.RECONVERGENT B0, `(.L_x_9) ;  /* 0x00000d9000007945 */ /* 0x000fe20003800200 */
[----:B------:R-:W-:Y:S02]  /*00f0*/  IMAD.MOV.U32 R4, RZ, RZ, 0x423bb012 ;  /* 0x423bb012ff047424 */ /* 0x000fe400078e00ff */
[----:B------:R-:W-:Y:S02]  /*0100*/  IMAD.MOV.U32 R5, RZ, RZ, -0x75bd8fc ;  /* 0xf8a42704ff057424 */ /* 0x000fe400078e00ff */
[----:B------:R-:W-:-:S02]  /*0110*/  IMAD.MOV.U32 R8, RZ, RZ, -0x23270784 ;  /* 0xdcd8f87cff087424 */ /* 0x000fc400078e00ff */
[----:B------:R-:W-:Y:S02]  /*0120*/  IMAD.MOV.U32 R9, RZ, RZ, 0x57fa2510 ;  /* 0x57fa2510ff097424 */ /* 0x000fe400078e00ff */
[----:B0-----:R-:W-:-:S05]  /*0130*/  IMAD.WIDE.U32 R6, R0, 0x30, R6 ;  /* 0x0000003000067825 */ /* 0x001fca00078e0006 */
[----:B-1----:R0:W-:Y:S04]  /*0140*/  STG.E.64 desc[UR4][R6.64], R2 ;  /* 0x0000000206007986 */ /* 0x0021e8000c101b04 */
[----:B------:R0:W-:Y:S04]  /*0150*/  STG.E.64 desc[UR4][R6.64+0x8], R4 ;  /* 0x0000080406007986 */ /* 0x0001e8000c101b04 */
[----:B------:R0:W-:Y:S01]  /*0160*/  STG.E.64 desc[UR4][R6.64+0x10], R8 ;  /* 0x0000100806007986 */ /* 0x0001e2000c101b04 */
[----:B------:R-:W-:Y:S05]  /*0170*/  @!P0 BRA `(.L_x_10) ;  /* 0x0000000c003c8947 */ /* 0x000fea0003800000 */
[----:B------:R-:W-:-:S07]  /*0180*/  CS2R R12, SRZ ;  /* 0x00000000000c7805 */ /* 0x000fce000001ff00 */
.L_x_16:
[----:B0-----:R-:W-:Y:S01]  /*0190*/  LOP3.LUT R2, R0, 0x3, RZ, 0xc0, !PT ;  /* 0x0000000300027812 */ /* 0x001fe200078ec0ff */
[----:B------:R-:W-:Y:S03]  /*01a0*/  BSSY.RECONVERGENT B1, `(.L_x_11) ;  /* 0x00000c6000017945 */ /* 0x000fe60003800200 */
[----:B------:R-:W-:-:S04]  /*01b0*/  ISETP.NE.U32.AND P0, PT, R2, RZ, PT ;  /* 0x000000ff0200720c */ /* 0x000fc80003f05070 */
[----:B------:R-:W-:-:S13]  /*01c0*/  ISETP.NE.AND.EX P0, PT, RZ, RZ, PT, P0 ;  /* 0x000000ffff00720c */ /* 0x000fda0003f05300 */
[----:B------:R-:W-:Y:S05]  /*01d0*/  @!P0 BRA `(.L_x_12) ;  /* 0x0000000c00088947 */ /* 0x000fea0003800000 */
[----:B------:R-:W0:Y:S01]  /*01e0*/  LDC.64 R8, c[0x4][RZ] ;  /* 0x01000000ff087b82 */ /* 0x000e220000000a00 */
[----:B------:R-:W-:Y:S02]  /*01f0*/  IMAD.MOV.U32 R14, RZ, RZ, RZ ;  /* 0x000000ffff0e7224 */ /* 0x000fe400078e00ff */
[----:B0-----:R-:W-:-:S07]  /*0200*/  IMAD.WIDE.U32 R8, R12, 0xc80, R8 ;  /* 0x00000c800c087825 */ /* 0x001fce00078e0008 */
.L_x_15:
[----:B0-----:R-:W-:Y:S01]  /*0210*/  IMAD.MOV.U32 R15, RZ, RZ, RZ ;  /* 0x000000ffff0f7224 */ /* 0x001fe200078e00ff */
[----:B------:R-:W-:Y:S01]  /*0220*/  CS2R R2, SRZ ;  /* 0x0000000000027805 */ /* 0x000fe2000001ff00 */
[----:B------:R-:W-:Y:S01]  /*0230*/  IMAD.MOV.U32 R17, RZ, RZ, RZ ;  /* 0x000000ffff117224 */ /* 0x000fe200078e00ff */
[----:B------:R-:W-:-:S07]  /*0240*/  CS2R R4, SRZ ;  /* 0x0000000000047805 */ /* 0x000fce000001ff00 */
.L_x_14:
[----:B------:R-:W-:-:S05]  /*0250*/  IMAD.WIDE.U32 R10, R17, 0x4, R6 ;  /* 0x00000004110a7825 */ /* 0x000fca00078e0006 */
[----:B------:R0:W5:Y:S01]  /*0260*/  LDG.E R16, desc[UR4][R10.64+0x4] ;  /* 0x000004040a107981 */ /* 0x000162000c1e1900 */
[----:B------:R-:W-:-:S07]  /*0270*/  IMAD.MOV.U32 R19, RZ, RZ, RZ ;  /* 0x000000ffff137224 */ /* 0x000fce00078e00ff */
.L_x_13:
[----:B-----5:R-:W-:Y:S01]  /*0280*/  SHF.R.U32.HI R24, RZ, R19, R16 ;  /* 0x00000013ff187219 */ /* 0x020fe20000011610 */
[----:B0-----:R-:W-:-:S03]  /*0290*/  IMAD.SHL.U32 R10, R17, 0x20, RZ ;  /* 0x00000020110a7824 */ /* 0x001fc600078e00ff */
[----:B------:R-:W-:Y:S01]  /*02a0*/  LOP3.LUT R11, R24, 0x1, RZ, 0xc0, !PT ;  /* 0x00000001180b7812 */ /* 0x000fe200078ec0ff */
[----:B------:R-:W-:-:S03]  /*02b0*/  IMAD.IADD R10, R10, 0x1, R19 ;  /* 0x000000010a0a7824 */ /* 0x000fc600078e0213 */
[----:B------:R-:W-:Y:S01]  /*02c0*/  ISETP.NE.U32.AND P0, PT, R11, 0x1, PT ;  /* 0x000000010b00780c */ /* 0x000fe20003f05070 */
[----:B------:R-:W-:-:S03]  /*02d0*/  IMAD R11, R10, 0x5, RZ ;  /* 0x000000050a0b7824 */ /* 0x000fc600078e02ff */
[----:B------:R-:W-:Y:S01]  /*02e0*/  R2P PR, R24, 0x7e ;  /* 0x0000007e18007804 */ /* 0x000fe20000000000 */
[----:B------:R-:W-:-:S08]  /*02f0*/  IMAD.WIDE.U32 R10, R11, 0x4, R8 ;  /* 0x000000040b0a7825 */ /* 0x000fd000078e0008 */
[----:B------:R-:W2:Y:S04]  /*0300*/  @!P0 LDG.E R18, desc[UR4][R10.64] ;  /* 0x000000040a128981 */ /* 0x000ea8000c1e1900 */
[----:B------:R-:W3:Y:S04]  /*0310*/  @!P0 LDG.E R20, desc[UR4][R10.64+0x10] ;  /* 0x000010040a148981 */ /* 0x000ee8000c1e1900 */
[----:B------:R-:W4:Y:S04]  /*0320*/  @P1 LDG.E R22, desc[UR4][R10.64+0x14] ;  /* 0x000014040a161981 */ /* 0x000f28000c1e1900 */
[----:B------:R-:W4:Y:S04]  /*0330*/  @P2 LDG.E R26, desc[UR4][R10.64+0x28] ;  /* 0x000028040a1a2981 */ /* 0x000f28000c1e1900 */
[----:B------:R-:W4:Y:S04]  /*0340*/  @!P0 LDG.E R21, desc[UR4][R10.64+0x4] ;  /* 0x000004040a158981 */ /* 0x000f28000c1e1900 */
[----:B------:R-:W4:Y:S04]  /*0350*/  @!P0 LDG.E R23, desc[UR4][R10.64+0xc] ;  /* 0x00000c040a178981 */ /* 0x000f28000c1e1900 */
[----:B------:R-:W4:Y:S04]  /*0360*/  @P1 LDG.E R25, desc[UR4][R10.64+0x18] ;  /* 0x000018040a191981 */ /* 0x000f28000c1e1900 */
[----:B------:R-:W4:Y:S04]  /*0370*/  @P3 LDG.E R28, desc[UR4][R10.64+0x3c] ;  /* 0x00003c040a1c3981 */ /* 0x000f28000c1e1900 */
[----:B------:R-:W4:Y:S01]  /*0380*/  @P6 LDG.E R27, desc[UR4][R10.64+0x7c] ;  /* 0x00007c040a1b6981 */ /* 0x000f22000c1e1900 */
[----:B--2---:R-:W-:-:S03]  /*0390*/  @!P0 LOP3.LUT R15, R15, R18, RZ, 0x3c, !PT ;  /* 0x000000120f0f8212 */ /* 0x004fc600078e3cff */
[----:B------:R-:W2:Y:S01]  /*03a0*/  @!P0 LDG.E R18, desc[UR4][R10.64+0x8] ;  /* 0x000008040a128981 */ /* 0x000ea2000c1e1900 */
[----:B---3--:R-:W-:-:S03]  /*03b0*/  @!P0 LOP3.LUT R3, R3, R20, RZ, 0x3c, !PT ;  /* 0x0000001403038212 */ /* 0x008fc600078e3cff */
[----:B------:R-:W3:Y:S01]  /*03c0*/  @P1 LDG.E R20, desc[UR4][R10.64+0x24] ;  /* 0x000024040a141981 */ /* 0x000ee2000c1e1900 */
[----:B----4-:R-:W-:-:S03]  /*03d0*/  @P1 LOP3.LUT R15, R15, R22, RZ, 0x3c, !PT ;  /* 0x000000160f0f1212 */ /* 0x010fc600078e3cff */
[----:B------:R-:W4:Y:S01]  /*03e0*/  @P2 LDG.E R22, desc[UR4][R10.64+0x38] ;  /* 0x000038040a162981 */ /* 0x000f22000c1e1900 */
[----:B------:R-:W-:-:S03]  /*03f0*/  @P2 LOP3.LUT R15, R15, R26, RZ, 0x3c, !PT ;  /* 0x0000001a0f0f2212 */ /* 0x000fc600078e3cff */
[----:B------:R-:W4:Y:S01]  /*0400*/  @P4 LDG.E R26, desc[UR4][R10.64+0x50] ;  /* 0x000050040a1a4981 */ /* 0x000f22000c1e1900 */
[----:B------:R-:W-:-:S03]  /*0410*/  @!P0 LOP3.LUT R4, R4, R21, RZ, 0x3c, !PT ;  /* 0x0000001504048212 */ /* 0x000fc600078e3cff */
[----:B------:R-:W4:Y:S01]  /*0420*/  @P1 LDG.E R21, desc[UR4][R10.64+0x20] ;  /* 0x000020040a151981 */ /* 0x000f22000c1e1900 */
[----:B------:R-:W-:-:S03]  /*0430*/  @!P0 LOP3.LUT R2, R2, R23, RZ, 0x3c, !PT ;  /* 0x0000001702028212 */ /* 0x000fc600078e3cff */
[----:B------:R-:W4:Y:S01]  /*0440*/  @P2 LDG.E R23, desc[UR4][R10.64+0x2c] ;  /* 0x00002c040a172981 */ /* 0x000f22000c1e1900 */
[----:B------:R-:W-:-:S03]  /*0450*/  @P1 LOP3.LUT R4, R4, R25, RZ, 0x3c, !PT ;  /* 0x0000001904041212 */ /* 0x000fc600078e3cff */
[----:B------:R-:W4:Y:S01]  /*0460*/  @P2 LDG.E R25, desc[UR4][R10.64+0x34] ;  /* 0x000034040a192981 */ /* 0x000f22000c1e1900 */
[----:B--2---:R-:W-:-:S03]  /*0470*/  @!P0 LOP3.LUT R5, R5, R18, RZ, 0x3c, !PT ;  /* 0x0000001205058212 */ /* 0x004fc600078e3cff */
[----:B------:R-:W2:Y:S01]  /*0480*/  @P1 LDG.E R18, desc[UR4][R10.64+0x1c] ;  /* 0x00001c040a121981 */ /* 0x000ea2000c1e1900 */
[----:B---3--:R-:W-:-:S03]  /*0490*/  @P1 LOP3.LUT R3, R3, R20, RZ, 0x3c, !PT ;  /* 0x0000001403031212 */ /* 0x008fc600078e3cff */
[----:B------:R-:W3:Y:S01]  /*04a0*/  @P2 LDG.E R20, desc[UR4][R10.64+0x30] ;  /* 0x000030040a142981 */ /* 0x000ee2000c1e1900 */
[----:B----4-:R-:W-:-:S03]  /*04b0*/  @P2 LOP3.LUT R3, R3, R22, RZ, 0x3c, !PT ;  /* 0x0000001603032212 */ /* 0x010fc600078e3cff */
[----:B------:R-:W4:Y:S01]  /*04c0*/  @P3 LDG.E R22, desc[UR4][R10.64+0x4c] ;  /* 0x00004c040a163981 */ /* 0x000f22000c1e1900 */
[----:B------:R-:W-:-:S04]  /*04d0*/  @P3 LOP3.LUT R15, R15, R28, RZ, 0x3c, !PT ;  /* 0x0000001c0f0f3212 */ /* 0x000fc800078e3cff */
[----:B------:R-:W-:Y:S02]  /*04e0*/  @P4 LOP3.LUT R15, R15, R26, RZ, 0x3c, !PT ;  /* 0x0000001a0f0f4212 */ /* 0x000fe400078e3cff */
[----:B------:R-:W-:Y:S01]  /*04f0*/  @P1 LOP3.LUT R2, R2, R21, RZ, 0x3c, !PT ;  /* 0x0000001502021212 */ /* 0x000fe200078e3cff */
[----:B------:R-:W4:Y:S04]  /*0500*/  @P5 LDG.E R26, desc[UR4][R10.64+0x64] ;  /* 0x000064040a1a5981 */ /* 0x000f28000c1e1900 */
[----:B------:R-:W4:Y:S01]  /*0510*/  @P3 LDG.E R21, desc[UR4][R10.64+0x40] ;  /* 0x000040040a153981 */ /* 0x000f22000c1e1900 */
[----:B------:R-:W-:Y:S02]  /*0520*/  @P2 LOP3.LUT R4, R4, R23, RZ, 0x3c, !PT ;  /* 0x0000001704042212 */ /* 0x000fe400078e3cff */
[----:B------:R-:W-:Y:S01]  /*0530*/  @P2 LOP3.LUT R2, R2, R25, RZ, 0x3c, !PT ;  /* 0x0000001902022212 */ /* 0x000fe200078e3cff */
[----:B------:R-:W4:Y:S04]  /*0540*/  @P3 LDG.E R23, desc[UR4][R10.64+0x48] ;  /* 0x000048040a173981 */ /* 0x000f28000c1e1900 */
[----:B------:R-:W4:Y:S01]  /*0550*/  @P4 LDG.E R25, desc[UR4][R10.64+0x54] ;  /* 0x000054040a194981 */ /* 0x000f22000c1e1900 */
[----:B--2---:R-:W-:-:S03]  /*0560*/  @P1 LOP3.LUT R5, R5, R18, RZ, 0x3c, !PT ;  /* 0x0000001205051212 */ /* 0x004fc600078e3cff */
[----:B------:R-:W2:Y:S01]  /*0570*/  @P3 LDG.E R18, desc[UR4][R10.64+0x44] ;  /* 0x000044040a123981 */ /* 0x000ea2000c1e1900 */
[----:B---3--:R-:W-:-:S03]  /*0580*/  @P2 LOP3.LUT R5, R5, R20, RZ, 0x3c, !PT ;  /* 0x0000001405052212 */ /* 0x008fc600078e3cff */
[----:B------:R-:W3:Y:S01]  /*0590*/  @P4 LDG.E R20, desc[UR4][R10.64+0x58] ;  /* 0x000058040a144981 */ /* 0x000ee2000c1e1900 */
[----:B----4-:R-:W-:-:S03]  /*05a0*/  @P3 LOP3.LUT R3, R3, R22, RZ, 0x3c, !PT ;  /* 0x0000001603033212 */ /* 0x010fc600078e3cff */
[----:B------:R-:W4:Y:S01]  /*05b0*/  @P4 LDG.E R22, desc[UR4][R10.64+0x60] ;  /* 0x000060040a164981 */ /* 0x000f22000c1e1900 */
[----:B------:R-:W-:Y:S02]  /*05c0*/  LOP3.LUT P0, RZ, R24, 0x80, RZ, 0xc0, !PT ;  /* 0x0000008018ff7812 */ /* 0x000fe4000780c0ff */
[----:B------:R-:W-:Y:S02]  /*05d0*/  @P5 LOP3.LUT R15, R15, R26, RZ, 0x3c, !PT ;  /* 0x0000001a0f0f5212 */ /* 0x000fe400078e3cff */
[----:B------:R-:W4:Y:S01]  /*05e0*/  @P6 LDG.E R26, desc[UR4][R10.64+0x78] ;  /* 0x000078040a1a6981 */ /* 0x000f22000c1e1900 */
[----:B------:R-:W-:-:S03]  /*05f0*/  @P3 LOP3.LUT R4, R4, R21, RZ, 0x3c, !PT ;  /* 0x0000001504043212 */ /* 0x000fc600078e3cff */
[----:B------:R-:W4:Y:S01]  /*0600*/  @P4 LDG.E R21, desc[UR4][R10.64+0x5c] ;  /* 0x00005c040a154981 */ /* 0x000f22000c1e1900 */
[----:B------:R-:W-:-:S03]  /*0610*/  @P3 LOP3.LUT R2, R2, R23, RZ, 0x3c, !PT ;  /* 0x0000001702023212 */ /* 0x000fc600078e3cff */
[----:B------:R-:W4:Y:S01]  /*0620*/  @P5 LDG.E R23, desc[UR4][R10.64+0x68] ;  /* 0x000068040a175981 */ /* 0x000f22000c1e1900 */
[----:B------:R-:W-:-:S03]  /*0630*/  @P4 LOP3.LUT R4, R4, R25, RZ, 0x3c, !PT ;  /* 0x0000001904044212 */ /* 0x000fc600078e3cff */
[----:B------:R-:W4:Y:S01]  /*0640*/  @P5 LDG.E R25, desc[UR4][R10.64+0x70] ;  /* 0x000070040a195981 */ /* 0x000f22000c1e1900 */
[----:B--2---:R-:W-:-:S03]  /*0650*/  @P3 LOP3.LUT R5, R5, R18, RZ, 0x3c, !PT ;  /* 0x0000001205053212 */ /* 0x004fc600078e3cff */
[----:B------:R-:W2:Y:S01]  /*0660*/  @P5 LDG.E R18, desc[UR4][R10.64+0x6c] ;  /* 0x00006c040a125981 */ /* 0x000ea2000c1e1900 */
[----:B---3--:R-:W-:-:S03]  /*0670*/  @P4 LOP3.LUT R5, R5, R20, RZ, 0x3c, !PT ;  /* 0x0000001405054212 */ /* 0x008fc600078e3cff */
[----:B------:R-:W3:Y:S01]  /*0680*/  @P5 LDG.E R20, desc[UR4][R10.64+0x74] ;  /* 0x000074040a145981 */ /* 0x000ee2000c1e1900 */
[----:B----4-:R-:W-:-:S03]  /*0690*/  @P4 LOP3.LUT R3, R3, R22, RZ, 0x3c, !PT ;  /* 0x0000001603034212 */ /* 0x010fc600078e3cff */
[----:B------:R-:W4:Y:S01]  /*06a0*/  @P0 LDG.E R22, desc[UR4][R10.64+0x8c] ;  /* 0x00008c040a160981 */ /* 0x000f22000c1e1900 */
[----:B------:R-:W-:-:S03]  /*06b0*/  @P6 LOP3.LUT R15, R15, R26, RZ, 0x3c, !PT ;  /* 0x0000001a0f0f6212 */ /* 0x000fc600078e3cff */
        /* <DEDUP_REMOVED lines=13> */
[----:B------:R-:W-:Y:S02]  /*0790*/  @P6 LOP3.LUT R4, R4, R27, RZ, 0x3c, !PT ;  /* 0x0000001b04046212 */ /* 0x000fe400078e3cff */
[----:B------:R-:W-:Y:S02]  /*07a0*/  @P6 LOP3.LUT R2, R2, R21, RZ, 0x3c, !PT ;  /* 0x0000001502026212 */ /* 0x000fe400078e3cff */
[----:B------:R-:W-:Y:S02]  /*07b0*/  @P0 LOP3.LUT R4, R4, R23, RZ, 0x3c, !PT ;  /* 0x0000001704040212 */ /* 0x000fe400078e3cff */
[----:B------:R-:W-:Y:S02]  /*07c0*/  @P0 LOP3.LUT R2, R2, R25, RZ, 0x3c, !PT ;  /* 0x0000001902020212 */ /* 0x000fe400078e3cff */
[----:B--2---:R-:W-:Y:S02]  /*07d0*/  @P6 LOP3.LUT R5, R5, R18, RZ, 0x3c, !PT ;  /* 0x0000001205056212 */ /* 0x004fe400078e3cff */
[----:B---3--:R-:W-:-:S02]  /*07e0*/  @P6 LOP3.LUT R3, R3, R20, RZ, 0x3c, !PT ;  /* 0x0000001403036212 */ /* 0x008fc400078e3cff */
[----:B----4-:R-:W-:Y:S02]  /*07f0*/  @P0 LOP3.LUT R5, R5, R22, RZ, 0x3c, !PT ;  /* 0x0000001605050212 */ /* 0x010fe400078e3cff */
[----:B------:R-:W-:Y:S02]  /*0800*/  @P0 LOP3.LUT R3, R3, R26, RZ, 0x3c, !PT ;  /* 0x0000001a03030212 */ /* 0x000fe400078e3cff */
[----:B------:R-:W-:-:S13]  /*0810*/  R2P PR, R24.B1, 0x7f ;  /* 0x0000007f18007804 */ /* 0x000fda0000001000 */
[----:B------:R-:W2:Y:S04]  /*0820*/  @P0 LDG.E R18, desc[UR4][R10.64+0xa0] ;  /* 0x0000a0040a120981 */ /* 0x000ea8000c1e1900 */
[----:B------:R-:W3:Y:S04]  /*0830*/  @P1 LDG.E R22, desc[UR4][R10.64+0xb4] ;  /* 0x0000b4040a161981 */ /* 0x000ee8000c1e1900 */
[----:B------:R-:W4:Y:S04]  /*0840*/  @P2 LDG.E R26, desc[UR4][R10.64+0xc8] ;  /* 0x0000c8040a1a2981 */ /* 0x000f28000c1e1900 */
[----:B------:R-:W4:Y:S04]  /*0850*/  @P3 LDG.E R28, desc[UR4][R10.64+0xdc] ;  /* 0x0000dc040a1c3981 */ /* 0x000f28000c1e1900 */
[----:B------:R-:W4:Y:S04]  /*0860*/  @P0 LDG.E R23, desc[UR4][R10.64+0xa4] ;  /* 0x0000a4040a170981 */ /* 0x000f28000c1e1900 */
[----:B------:R-:W4:Y:S04]  /*0870*/  @P0 LDG.E R20, desc[UR4][R10.64+0xa8] ;  /* 0x0000a8040a140981 */ /* 0x000f28000c1e1900 */
[----:B------:R-:W4:Y:S04]  /*0880*/  @P4 LDG.E R25, desc[UR4][R10.64+0xf0] ;  /* 0x0000f0040a194981 */ /* 0x000f28000c1e1900 */
        /* <DEDUP_REMOVED lines=21> */
[----:B------:R-:W-:Y:S02]  /*09e0*/  LOP3.LUT P0, RZ, R24, 0x8000, RZ, 0xc0, !PT ;  /* 0x0000800018ff7812 */ /* 0x000fe4000780c0ff */
[----:B----4-:R-:W-:Y:S01]  /*09f0*/  @P5 LOP3.LUT R15, R15, R26, RZ, 0x3c, !PT ;  /* 0x0000001a0f0f5212 */ /* 0x010fe200078e3cff */
[----:B------:R-:W4:Y:S04]  /*0a00*/  @P3 LDG.E R24, desc[UR4][R10.64+0xe4] ;  /* 0x0000e4040a183981 */ /* 0x000f28000c1e1900 */
[----:B------:R-:W2:Y:S01]  /*0a10*/  @P6 LDG.E R26, desc[UR4][R10.64+0x118] ;  /* 0x000118040a1a6981 */ /* 0x000ea2000c1e1900 */
        /* <DEDUP_REMOVED lines=8> */
[----:B---3--:R-:W-:-:S03]  /*0aa0*/  @P2 LOP3.LUT R3, R3, R22, RZ, 0x3c, !PT ;  /* 0x0000001603032212 */ /* 0x008fc600078e3cff */
[----:B------:R-:W3:Y:S01]  /*0ab0*/  @P4 LDG.E R22, desc[UR4][R10.64+0x100] ;  /* 0x000100040a164981 */ /* 0x000ee2000c1e1900 */
[----:B--2---:R-:W-:-:S03]  /*0ac0*/  @P6 LOP3.LUT R15, R15, R26, RZ, 0x3c, !PT ;  /* 0x0000001a0f0f6212 */ /* 0x004fc600078e3cff */
[----:B------:R-:W2:Y:S01]  /*0ad0*/  @P0 LDG.E R26, desc[UR4][R10.64+0x12c] ;  /* 0x00012c040a1a0981 */ /* 0x000ea2000c1e1900 */
[----:B----4-:R-:W-:-:S03]  /*0ae0*/  @P2 LOP3.LUT R2, R2, R23, RZ, 0x3c, !PT ;  /* 0x0000001702022212 */ /* 0x010fc600078e3cff */
[----:B------:R-:W4:Y:S01]  /*0af0*/  @P4 LDG.E R23, desc[UR4][R10.64+0xfc] ;  /* 0x0000fc040a174981 */ /* 0x000f22000c1e1900 */
[----:B------:R-:W-:-:S03]  /*0b00*/  @P2 LOP3.LUT R5, R5, R20, RZ, 0x3c, !PT ;  /* 0x0000001405052212 */ /* 0x000fc600078e3cff */
[----:B------:R-:W4:Y:S01]  /*0b10*/  @P4 LDG.E R20, desc[UR4][R10.64+0xf8] ;  /* 0x0000f8040a144981 */ /* 0x000f22000c1e1900 */
[----:B------:R-:W-:Y:S02]  /*0b20*/  @P3 LOP3.LUT R2, R2, R27, RZ, 0x3c, !PT ;  /* 0x0000001b02023212 */ /* 0x000fe400078e3cff */
[----:B------:R-:W-:Y:S01]  /*0b30*/  @P3 LOP3.LUT R4, R4, R25, RZ, 0x3c, !PT ;  /* 0x0000001904043212 */ /* 0x000fe200078e3cff */
[----:B------:R-:W4:Y:S01]  /*0b40*/  @P5 LDG.E R27, desc[UR4][R10.64+0x110] ;  /* 0x000110040a1b5981 */ /* 0x000f22000c1e1900 */
[----:B------:R-:W-:-:S03]  /*0b50*/  @P3 LOP3.LUT R5, R5, R24, RZ, 0x3c, !PT ;  /* 0x0000001805053212 */ /* 0x000fc600078e3cff */
[----:B------:R-:W4:Y:S04]  /*0b60*/  @P5 LDG.E R25, desc[UR4][R10.64+0x108] ;  /* 0x000108040a195981 */ /* 0x000f28000c1e1900 */
        /* <DEDUP_REMOVED lines=19> */
[----:B------:R-:W-:-:S05]  /*0ca0*/  VIADD R19, R19, 0x10 ;  /* 0x0000001013137836 */ /* 0x000fca0000000000 */
[----:B------:R-:W-:Y:S02]  /*0cb0*/  ISETP.NE.AND P1, PT, R19, 0x20, PT ;  /* 0x000000201300780c */ /* 0x000fe40003f25270 */
[----:B------:R-:W-:Y:S02]  /*0cc0*/  @P5 LOP3.LUT R3, R3, R18, RZ, 0x3c, !PT ;  /* 0x0000001203035212 */ /* 0x000fe400078e3cff */
[----:B------:R-:W-:Y:S02]  /*0cd0*/  @P6 LOP3.LUT R4, R4, R21, RZ, 0x3c, !PT ;  /* 0x0000001504046212 */ /* 0x000fe400078e3cff */
[----:B---3--:R-:W-:-:S04]  /*0ce0*/  @P6 LOP3.LUT R3, R3, R22, RZ, 0x3c, !PT ;  /* 0x0000001603036212 */ /* 0x008fc800078e3cff */
[----:B--2---:R-:W-:Y:S02]  /*0cf0*/  @P0 LOP3.LUT R3, R3, R26, RZ, 0x3c, !PT ;  /* 0x0000001a03030212 */ /* 0x004fe400078e3cff */
[----:B----4-:R-:W-:Y:S02]  /*0d00*/  @P6 LOP3.LUT R2, R2, R23, RZ, 0x3c, !PT ;  /* 0x0000001702026212 */ /* 0x010fe400078e3cff */
[----:B------:R-:W-:Y:S02]  /*0d10*/  @P6 LOP3.LUT R5, R5, R20, RZ, 0x3c, !PT ;  /* 0x0000001405056212 */ /* 0x000fe400078e3cff */
[----:B------:R-:W-:Y:S02]  /*0d20*/  @P0 LOP3.LUT R2, R2, R27, RZ, 0x3c, !PT ;  /* 0x0000001b02020212 */ /* 0x000fe400078e3cff */
[----:B------:R-:W-:Y:S02]  /*0d30*/  @P0 LOP3.LUT R4, R4, R25, RZ, 0x3c, !PT ;  /* 0x0000001904040212 */ /* 0x000fe400078e3cff */
[----:B------:R-:W-:Y:S01]  /*0d40*/  @P0 LOP3.LUT R5, R5, R24, RZ, 0x3c, !PT ;  /* 0x0000001805050212 */ /* 0x000fe200078e3cff */
[----:B------:R-:W-:Y:S06]  /*0d50*/  @P1 BRA `(.L_x_13) ;  /* 0xfffffff400481947 */ /* 0x000fec000383ffff */
[----:B------:R-:W-:-:S05]  /*0d60*/  VIADD R17, R17, 0x1 ;  /* 0x0000000111117836 */ /* 0x000fca0000000000 */
[----:B------:R-:W-:-:S13]  /*0d70*/  ISETP.NE.AND P0, PT, R17, 0x5, PT ;  /* 0x000000051100780c */ /* 0x000fda0003f05270 */
[----:B------:R-:W-:Y:S05]  /*0d80*/  @P0 BRA `(.L_x_14) ;  /* 0xfffffff400300947 */ /* 0x000fea000383ffff */
[----:B------:R0:W-:Y:S01]  /*0d90*/  STG.E.64 desc[UR4][R6.64+0x8], R4 ;  /* 0x0000080406007986 */ /* 0x0001e2000c101b04 */
[----:B------:R-:W-:Y:S01]  /*0da0*/  VIADD R14, R14, 0x1 ;  /* 0x000000010e0e7836 */ /* 0x000fe20000000000 */
[----:B------:R-:W-:Y:S02]  /*0db0*/  LOP3.LUT R11, R0, 0x3, RZ, 0xc0, !PT ;  /* 0x00000003000b7812 */ /* 0x000fe400078ec0ff */
[----:B------:R0:W-:Y:S02]  /*0dc0*/  STG.E.64 desc[UR4][R6.64+0x10], R2 ;  /* 0x0000100206007986 */ /* 0x0001e4000c101b04 */
[----:B------:R-:W-:Y:S02]  /*0dd0*/  ISETP.GE.U32.AND P0, PT, R14, R11, PT ;  /* 0x0000000b0e00720c */ /* 0x000fe40003f06070 */
[----:B------:R0:W-:Y:S11]  /*0de0*/  STG.E desc[UR4][R6.64+0x4], R15 ;  /* 0x0000040f06007986 */ /* 0x0001f6000c101904 */
[----:B------:R-:W-:Y:S05]  /*0df0*/  @!P0 BRA `(.L_x_15) ;  /* 0xfffffff400048947 */ /* 0x000fea000383ffff */
.L_x_12:
[----:B------:R-:W-:Y:S05]  /*0e00*/  BSYNC.RECONVERGENT B1 ;  /* 0x0000000000017941 */ /* 0x000fea0003800200 */
.L_x_11:
[----:B------:R-:W-:Y:S01]  /*0e10*/  ISETP.GT.U32.AND P0, PT, R0, 0x3, PT ;  /* 0x000000030000780c */ /* 0x000fe20003f04070 */
[----:B------:R-:W-:Y:S01]  /*0e20*/  VIADD R12, R12, 0x1 ;  /* 0x000000010c0c7836 */ /* 0x000fe20000000000 */
[--C-:B------:R-:W-:Y:S02]  /*0e30*/  SHF.R.U64 R0, R0, 0x2, R13.reuse ;  /* 0x0000000200007819 */ /* 0x100fe4000000120d */
[----:B------:R-:W-:Y:S02]  /*0e40*/  ISETP.GT.U32.AND.EX P0, PT, R13, RZ, PT, P0 ;  /* 0x000000ff0d00720c */ /* 0x000fe40003f04100 */
[----:B------:R-:W-:-:S11]  /*0e50*/  SHF.R.U32.HI R13, RZ, 0x2, R13 ;  /* 0x00000002ff0d7819 */ /* 0x000fd6000001160d */
[----:B------:R-:W-:Y:S05]  /*0e60*/  @P0 BRA `(.L_x_16) ;  /* 0xfffffff000c80947 */ /* 0x000fea000383ffff */
.L_x_10:
[----:B------:R-:W-:Y:S05]  /*0e70*/  BSYNC.RECONVERGENT B0 ;  /* 0x0000000000007941 */ /* 0x000fea0003800200 */
.L_x_9:
[----:B------:R-:W-:Y:S04]  /*0e80*/  STG.E.64 desc[UR4][R6.64+0x18], RZ ;  /* 0x000018ff06007986 */ /* 0x000fe8000c101b04 */
[----:B------:R-:W-:Y:S04]  /*0e90*/  STG.E desc[UR4][R6.64+0x20], RZ ;  /* 0x000020ff06007986 */ /* 0x000fe8000c101904 */
[----:B------:R-:W-:Y:S01]  /*0ea0*/  STG.E.64 desc[UR4][R6.64+0x28], RZ ;  /* 0x000028ff06007986 */ /* 0x000fe2000c101b04 */
[----:B------:R-:W-:Y:S05]  /*0eb0*/  EXIT ;  /* 0x000000000000794d */ /* 0x000fea0003800000 */
.L_x_17:
        /* <DEDUP_REMOVED lines=12> */
.L_x_20:


//--------------------- .nv.global.init           --------------------------
	.section	.nv.global.init,"aw",@progbits
	.align	4
.nv.global.init:
	.type		mrg32k3aM1SubSeq,@object
	.size		mrg32k3aM1SubSeq,(mrg32k3aM2SubSeq - mrg32k3aM1SubSeq)
mrg32k3aM1SubSeq:
        /*0000*/ 	.byte	0x0b, 0xcc, 0xee, 0x04, 0x73, 0x29, 0x8b, 0x6f, 0xf6, 0x53, 0x03, 0xf6, 0x23, 0xf6, 0xea, 0xda
        /* <DEDUP_REMOVED lines=125> */
	.type		mrg32k3aM2SubSeq,@object
	.size		mrg32k3aM2SubSeq,(mrg32k3aM1 - mrg32k3aM2SubSeq)
mrg32k3aM2SubSeq:
        /* <DEDUP_REMOVED lines=126> */
	.type		mrg32k3aM1,@object
	.size		mrg32k3aM1,(mrg32k3aM1Seq - mrg32k3aM1)
mrg32k3aM1:
        /* <DEDUP_REMOVED lines=144> */
	.type		mrg32k3aM1Seq,@object
	.size		mrg32k3aM1Seq,(mrg32k3aM2 - mrg32k3aM1Seq)
mrg32k3aM1Seq:
        /* <DEDUP_REMOVED lines=144> */
	.type		mrg32k3aM2,@object
	.size		mrg32k3aM2,(mrg32k3aM2Seq - mrg32k3aM2)
mrg32k3aM2:
        /* <DEDUP_REMOVED lines=144> */
	.type		mrg32k3aM2Seq,@object
	.size		mrg32k3aM2Seq,(precalc_xorwow_matrix - mrg32k3aM2Seq)
mrg32k3aM2Seq:
        /* <DEDUP_REMOVED lines=144> */
	.type		precalc_xorwow_matrix,@object
	.size		precalc_xorwow_matrix,(precalc_xorwow_offset_matrix - precalc_xorwow_matrix)
precalc_xorwow_matrix:
        /* <DEDUP_REMOVED lines=6400> */
	.type		precalc_xorwow_offset_matrix,@object
	.size		precalc_xorwow_offset_matrix,(.L_1 - precalc_xorwow_offset_matrix)
precalc_xorwow_offset_matrix:
        /* <DEDUP_REMOVED lines=6400> */
.L_1:


//--------------------- .nv.shared.reserved.0     --------------------------
	.section	.nv.shared.reserved.0,"aw",@nobits
	.weak		__nv_reservedSMEM_offset_0_alias
	.size		__nv_reservedSMEM_offset_0_alias, 0, 64
	.other		__nv_reservedSMEM_offset_0_alias,@"STO_CUDA_RESERVED_SHARED STV_DEFAULT"
__nv_reservedSMEM_offset_0_alias:
	.zero		0
	.zero		64


//--------------------- .nv.constant0._Z13kernel_randomPfiiP17curandStateXORWOW --------------------------
	.section	.nv.constant0._Z13kernel_randomPfiiP17curandStateXORWOW,"a",@progbits
	.sectionflags	@""
	.align	4
.nv.constant0._Z13kernel_randomPfiiP17curandStateXORWOW:
	.zero		920


//--------------------- .nv.constant0._Z17kernel_set_randomP17curandStateXORWOWii --------------------------
	.section	.nv.constant0._Z17kernel_set_randomP17curandStateXORWOWii,"a",@progbits
	.sectionflags	@""
	.align	4
.nv.constant0._Z17kernel_set_randomP17curandStateXORWOWii:
	.zero		912


//--------------------- SYMBOLS --------------------------

	.type		.nv.reservedSmem.offset0,@object
	.size		.nv.reservedSmem.offset0,0x4
